//
// Generated by NVIDIA NVVM Compiler
//
// Compiler Build ID: CL-36424714
// Cuda compilation tools, release 13.0, V13.0.88
// Based on NVVM 20.0.0
//

.version 9.0
.target sm_100
.address_size 64

	// .globl	_Z14PriorBoxKernelPfiiiiffS_iS_iS_i

.visible .entry _Z14PriorBoxKernelPfiiiiffS_iS_iS_i(
	.param .u64 .ptr .align 1 _Z14PriorBoxKernelPfiiiiffS_iS_iS_i_param_0,
	.param .u32 _Z14PriorBoxKernelPfiiiiffS_iS_iS_i_param_1,
	.param .u32 _Z14PriorBoxKernelPfiiiiffS_iS_iS_i_param_2,
	.param .u32 _Z14PriorBoxKernelPfiiiiffS_iS_iS_i_param_3,
	.param .u32 _Z14PriorBoxKernelPfiiiiffS_iS_iS_i_param_4,
	.param .f32 _Z14PriorBoxKernelPfiiiiffS_iS_iS_i_param_5,
	.param .f32 _Z14PriorBoxKernelPfiiiiffS_iS_iS_i_param_6,
	.param .u64 .ptr .align 1 _Z14PriorBoxKernelPfiiiiffS_iS_iS_i_param_7,
	.param .u32 _Z14PriorBoxKernelPfiiiiffS_iS_iS_i_param_8,
	.param .u64 .ptr .align 1 _Z14PriorBoxKernelPfiiiiffS_iS_iS_i_param_9,
	.param .u32 _Z14PriorBoxKernelPfiiiiffS_iS_iS_i_param_10,
	.param .u64 .ptr .align 1 _Z14PriorBoxKernelPfiiiiffS_iS_iS_i_param_11,
	.param .u32 _Z14PriorBoxKernelPfiiiiffS_iS_iS_i_param_12
)
{
	.reg .pred 	%p<18>;
	.reg .b32 	%r<99>;
	.reg .b32 	%f<129>;
	.reg .b64 	%rd<67>;

	ld.param.u64 	%rd12, [_Z14PriorBoxKernelPfiiiiffS_iS_iS_i_param_0];
	ld.param.u32 	%r40, [_Z14PriorBoxKernelPfiiiiffS_iS_iS_i_param_1];
	ld.param.u32 	%r41, [_Z14PriorBoxKernelPfiiiiffS_iS_iS_i_param_2];
	ld.param.u32 	%r35, [_Z14PriorBoxKernelPfiiiiffS_iS_iS_i_param_3];
	ld.param.u32 	%r36, [_Z14PriorBoxKernelPfiiiiffS_iS_iS_i_param_4];
	ld.param.f32 	%f9, [_Z14PriorBoxKernelPfiiiiffS_iS_iS_i_param_5];
	ld.param.f32 	%f10, [_Z14PriorBoxKernelPfiiiiffS_iS_iS_i_param_6];
	ld.param.u64 	%rd13, [_Z14PriorBoxKernelPfiiiiffS_iS_iS_i_param_7];
	ld.param.u32 	%r37, [_Z14PriorBoxKernelPfiiiiffS_iS_iS_i_param_8];
	ld.param.u32 	%r38, [_Z14PriorBoxKernelPfiiiiffS_iS_iS_i_param_12];
	cvta.to.global.u64 	%rd1, %rd12;
	cvta.to.global.u64 	%rd2, %rd13;
	mov.u32 	%r42, %ctaid.x;
	mov.u32 	%r43, %ctaid.y;
	add.s32 	%r1, %r38, 1;
	mad.lo.s32 	%r44, %r37, %r38, %r37;
	cvt.rn.f32.u32 	%f11, %r42;
	add.f32 	%f12, %f9, %f11;
	mul.f32 	%f1, %f12, %f10;
	cvt.rn.f32.u32 	%f13, %r43;
	add.f32 	%f14, %f9, %f13;
	mul.f32 	%f2, %f14, %f10;
	mad.lo.s32 	%r2, %r41, %r42, %r43;
	mul.lo.s32 	%r3, %r44, %r2;
	mul.lo.s32 	%r45, %r40, %r41;
	mul.lo.s32 	%r46, %r45, %r44;
	shl.b32 	%r4, %r46, 2;
	setp.lt.s32 	%p1, %r37, 1;
	mov.b32 	%r88, 0;
	@%p1 bra 	$L__BB0_6;
	cvt.rn.f32.s32 	%f3, %r35;
	cvt.rn.f32.s32 	%f4, %r36;
	setp.eq.s32 	%p2, %r37, 1;
	mov.b32 	%r83, 0;
	@%p2 bra 	$L__BB0_4;
	and.b32  	%r83, %r37, 2147483646;
	mov.b32 	%r85, 0;
	mul.wide.s32 	%rd18, %r4, 4;
$L__BB0_3:
	mul.wide.u32 	%rd14, %r85, 4;
	add.s64 	%rd15, %rd2, %rd14;
	ld.global.f32 	%f15, [%rd15];
	mul.f32 	%f16, %f15, 0f3F000000;
	sub.f32 	%f17, %f1, %f16;
	div.rn.f32 	%f18, %f17, %f3;
	sub.f32 	%f19, %f2, %f16;
	div.rn.f32 	%f20, %f19, %f4;
	add.f32 	%f21, %f1, %f16;
	div.rn.f32 	%f22, %f21, %f3;
	add.f32 	%f23, %f2, %f16;
	div.rn.f32 	%f24, %f23, %f4;
	add.s32 	%r49, %r85, %r3;
	shl.b32 	%r50, %r49, 2;
	mul.wide.s32 	%rd16, %r50, 4;
	add.s64 	%rd17, %rd1, %rd16;
	st.global.f32 	[%rd17], %f20;
	st.global.f32 	[%rd17+4], %f18;
	st.global.f32 	[%rd17+8], %f24;
	st.global.f32 	[%rd17+12], %f22;
	add.s64 	%rd19, %rd17, %rd18;
	mov.b32 	%r51, 1036831949;
	st.global.u32 	[%rd19], %r51;
	st.global.u32 	[%rd19+4], %r51;
	mov.b32 	%r52, 1045220557;
	st.global.u32 	[%rd19+8], %r52;
	st.global.u32 	[%rd19+12], %r52;
	ld.global.f32 	%f25, [%rd15+4];
	mul.f32 	%f26, %f25, 0f3F000000;
	sub.f32 	%f27, %f1, %f26;
	div.rn.f32 	%f28, %f27, %f3;
	sub.f32 	%f29, %f2, %f26;
	div.rn.f32 	%f30, %f29, %f4;
	add.f32 	%f31, %f1, %f26;
	div.rn.f32 	%f32, %f31, %f3;
	add.f32 	%f33, %f2, %f26;
	div.rn.f32 	%f34, %f33, %f4;
	st.global.f32 	[%rd17+16], %f30;
	st.global.f32 	[%rd17+20], %f28;
	st.global.f32 	[%rd17+24], %f34;
	st.global.f32 	[%rd17+28], %f32;
	st.global.u32 	[%rd19+16], %r51;
	st.global.u32 	[%rd19+20], %r51;
	st.global.u32 	[%rd19+24], %r52;
	st.global.u32 	[%rd19+28], %r52;
	add.s32 	%r85, %r85, 2;
	setp.eq.s32 	%p3, %r85, %r83;
	@%p3 bra 	$L__BB0_4;
	bra.uni 	$L__BB0_3;
$L__BB0_4:
	and.b32  	%r53, %r37, 1;
	setp.eq.b32 	%p4, %r53, 1;
	not.pred 	%p5, %p4;
	mov.u32 	%r88, %r37;
	@%p5 bra 	$L__BB0_6;
	mul.wide.u32 	%rd20, %r83, 4;
	add.s64 	%rd21, %rd2, %rd20;
	ld.global.f32 	%f35, [%rd21];
	mul.f32 	%f36, %f35, 0f3F000000;
	sub.f32 	%f37, %f1, %f36;
	div.rn.f32 	%f38, %f37, %f3;
	sub.f32 	%f39, %f2, %f36;
	div.rn.f32 	%f40, %f39, %f4;
	add.f32 	%f41, %f1, %f36;
	div.rn.f32 	%f42, %f41, %f3;
	add.f32 	%f43, %f2, %f36;
	div.rn.f32 	%f44, %f43, %f4;
	add.s32 	%r54, %r83, %r3;
	shl.b32 	%r55, %r54, 2;
	mul.wide.s32 	%rd22, %r55, 4;
	add.s64 	%rd23, %rd1, %rd22;
	st.global.f32 	[%rd23], %f40;
	st.global.f32 	[%rd23+4], %f38;
	st.global.f32 	[%rd23+8], %f44;
	st.global.f32 	[%rd23+12], %f42;
	mul.wide.s32 	%rd24, %r4, 4;
	add.s64 	%rd25, %rd23, %rd24;
	mov.b32 	%r56, 1036831949;
	st.global.u32 	[%rd25], %r56;
	st.global.u32 	[%rd25+4], %r56;
	mov.b32 	%r57, 1045220557;
	st.global.u32 	[%rd25+8], %r57;
	st.global.u32 	[%rd25+12], %r57;
$L__BB0_6:
	setp.lt.s32 	%p6, %r37, 1;
	@%p6 bra 	$L__BB0_13;
	cvt.rn.f32.s32 	%f5, %r35;
	cvt.rn.f32.s32 	%f6, %r36;
	setp.eq.s32 	%p7, %r37, 1;
	mov.b64 	%rd64, 0;
	@%p7 bra 	$L__BB0_11;
	and.b32  	%r8, %r37, 2147483646;
	mov.b32 	%r97, 0;
	mul.wide.s32 	%rd33, %r4, 4;
$L__BB0_9:
	ld.param.u64 	%rd60, [_Z14PriorBoxKernelPfiiiiffS_iS_iS_i_param_9];
	mul.wide.u32 	%rd27, %r97, 4;
	add.s64 	%rd28, %rd2, %rd27;
	ld.global.f32 	%f45, [%rd28];
	cvta.to.global.u64 	%rd29, %rd60;
	add.s64 	%rd30, %rd29, %rd27;
	ld.global.f32 	%f46, [%rd30];
	mul.f32 	%f47, %f45, %f46;
	sqrt.rn.f32 	%f48, %f47;
	mul.f32 	%f49, %f48, 0f3F000000;
	sub.f32 	%f50, %f1, %f49;
	div.rn.f32 	%f51, %f50, %f5;
	sub.f32 	%f52, %f2, %f49;
	div.rn.f32 	%f53, %f52, %f6;
	add.f32 	%f54, %f1, %f49;
	div.rn.f32 	%f55, %f54, %f5;
	add.f32 	%f56, %f2, %f49;
	div.rn.f32 	%f57, %f56, %f6;
	add.s32 	%r60, %r88, %r3;
	shl.b32 	%r61, %r60, 2;
	mul.wide.s32 	%rd31, %r61, 4;
	add.s64 	%rd32, %rd1, %rd31;
	st.global.f32 	[%rd32], %f53;
	st.global.f32 	[%rd32+4], %f51;
	st.global.f32 	[%rd32+8], %f57;
	st.global.f32 	[%rd32+12], %f55;
	add.s64 	%rd34, %rd32, %rd33;
	mov.b32 	%r62, 1036831949;
	st.global.u32 	[%rd34], %r62;
	st.global.u32 	[%rd34+4], %r62;
	mov.b32 	%r63, 1045220557;
	st.global.u32 	[%rd34+8], %r63;
	st.global.u32 	[%rd34+12], %r63;
	ld.global.f32 	%f58, [%rd28+4];
	ld.global.f32 	%f59, [%rd30+4];
	mul.f32 	%f60, %f58, %f59;
	sqrt.rn.f32 	%f61, %f60;
	mul.f32 	%f62, %f61, 0f3F000000;
	sub.f32 	%f63, %f1, %f62;
	div.rn.f32 	%f64, %f63, %f5;
	sub.f32 	%f65, %f2, %f62;
	div.rn.f32 	%f66, %f65, %f6;
	add.f32 	%f67, %f1, %f62;
	div.rn.f32 	%f68, %f67, %f5;
	add.f32 	%f69, %f2, %f62;
	div.rn.f32 	%f70, %f69, %f6;
	st.global.f32 	[%rd32+16], %f66;
	st.global.f32 	[%rd32+20], %f64;
	st.global.f32 	[%rd32+24], %f70;
	st.global.f32 	[%rd32+28], %f68;
	st.global.u32 	[%rd34+16], %r62;
	st.global.u32 	[%rd34+20], %r62;
	st.global.u32 	[%rd34+24], %r63;
	st.global.u32 	[%rd34+28], %r63;
	add.s32 	%r88, %r88, 2;
	add.s32 	%r97, %r97, 2;
	setp.eq.s32 	%p8, %r97, %r8;
	@%p8 bra 	$L__BB0_10;
	bra.uni 	$L__BB0_9;
$L__BB0_10:
	cvt.u64.u32 	%rd64, %r8;
$L__BB0_11:
	and.b32  	%r64, %r37, 1;
	setp.eq.b32 	%p9, %r64, 1;
	not.pred 	%p10, %p9;
	@%p10 bra 	$L__BB0_13;
	ld.param.u64 	%rd61, [_Z14PriorBoxKernelPfiiiiffS_iS_iS_i_param_9];
	shl.b64 	%rd35, %rd64, 2;
	add.s64 	%rd36, %rd2, %rd35;
	ld.global.f32 	%f71, [%rd36];
	cvta.to.global.u64 	%rd37, %rd61;
	add.s64 	%rd38, %rd37, %rd35;
	ld.global.f32 	%f72, [%rd38];
	mul.f32 	%f73, %f71, %f72;
	sqrt.rn.f32 	%f74, %f73;
	mul.f32 	%f75, %f74, 0f3F000000;
	sub.f32 	%f76, %f1, %f75;
	div.rn.f32 	%f77, %f76, %f5;
	sub.f32 	%f78, %f2, %f75;
	div.rn.f32 	%f79, %f78, %f6;
	add.f32 	%f80, %f1, %f75;
	div.rn.f32 	%f81, %f80, %f5;
	add.f32 	%f82, %f2, %f75;
	div.rn.f32 	%f83, %f82, %f6;
	add.s32 	%r65, %r88, %r3;
	shl.b32 	%r66, %r65, 2;
	mul.wide.s32 	%rd39, %r66, 4;
	add.s64 	%rd40, %rd1, %rd39;
	st.global.f32 	[%rd40], %f79;
	st.global.f32 	[%rd40+4], %f77;
	st.global.f32 	[%rd40+8], %f83;
	st.global.f32 	[%rd40+12], %f81;
	mul.wide.s32 	%rd41, %r4, 4;
	add.s64 	%rd42, %rd40, %rd41;
	mov.b32 	%r67, 1036831949;
	st.global.u32 	[%rd42], %r67;
	st.global.u32 	[%rd42+4], %r67;
	mov.b32 	%r68, 1045220557;
	st.global.u32 	[%rd42+8], %r68;
	st.global.u32 	[%rd42+12], %r68;
	add.s32 	%r88, %r88, 1;
$L__BB0_13:
	setp.lt.s32 	%p11, %r38, 2;
	@%p11 bra 	$L__BB0_23;
	setp.lt.s32 	%p12, %r37, 1;
	cvt.rn.f32.s32 	%f7, %r35;
	cvt.rn.f32.s32 	%f8, %r36;
	@%p12 bra 	$L__BB0_23;
	mul.lo.s32 	%r70, %r37, %r2;
	mul.lo.s32 	%r71, %r70, %r1;
	shl.b32 	%r15, %r71, 2;
	mov.b32 	%r89, 1;
	mul.wide.s32 	%rd58, %r4, 4;
	add.s64 	%rd5, %rd2, 4;
$L__BB0_16:
	setp.eq.s32 	%p13, %r37, 1;
	mov.b64 	%rd66, 0;
	@%p13 bra 	$L__BB0_20;
	and.b32  	%r73, %r37, 2147483646;
	neg.s32 	%r92, %r73;
	shl.b32 	%r74, %r88, 2;
	add.s32 	%r91, %r15, %r74;
	mul.wide.u32 	%rd45, %r89, 4;
	mov.u64 	%rd65, %rd5;
$L__BB0_18:
	ld.param.u64 	%rd62, [_Z14PriorBoxKernelPfiiiiffS_iS_iS_i_param_11];
	ld.global.f32 	%f84, [%rd65+-4];
	cvta.to.global.u64 	%rd44, %rd62;
	add.s64 	%rd46, %rd44, %rd45;
	ld.global.f32 	%f85, [%rd46];
	sqrt.rn.f32 	%f86, %f85;
	div.rn.f32 	%f87, %f84, %f86;
	mul.f32 	%f88, %f84, %f86;
	mul.f32 	%f89, %f87, 0f3F000000;
	sub.f32 	%f90, %f1, %f89;
	div.rn.f32 	%f91, %f90, %f7;
	mul.f32 	%f92, %f88, 0f3F000000;
	sub.f32 	%f93, %f2, %f92;
	div.rn.f32 	%f94, %f93, %f8;
	add.f32 	%f95, %f1, %f89;
	div.rn.f32 	%f96, %f95, %f7;
	add.f32 	%f97, %f2, %f92;
	div.rn.f32 	%f98, %f97, %f8;
	mul.wide.s32 	%rd47, %r91, 4;
	add.s64 	%rd48, %rd1, %rd47;
	st.global.f32 	[%rd48], %f94;
	st.global.f32 	[%rd48+4], %f91;
	st.global.f32 	[%rd48+8], %f98;
	st.global.f32 	[%rd48+12], %f96;
	add.s64 	%rd50, %rd48, %rd58;
	mov.b32 	%r75, 1036831949;
	st.global.u32 	[%rd50], %r75;
	st.global.u32 	[%rd50+4], %r75;
	mov.b32 	%r76, 1045220557;
	st.global.u32 	[%rd50+8], %r76;
	st.global.u32 	[%rd50+12], %r76;
	ld.global.f32 	%f99, [%rd65];
	ld.global.f32 	%f100, [%rd46];
	sqrt.rn.f32 	%f101, %f100;
	div.rn.f32 	%f102, %f99, %f101;
	mul.f32 	%f103, %f99, %f101;
	mul.f32 	%f104, %f102, 0f3F000000;
	sub.f32 	%f105, %f1, %f104;
	div.rn.f32 	%f106, %f105, %f7;
	mul.f32 	%f107, %f103, 0f3F000000;
	sub.f32 	%f108, %f2, %f107;
	div.rn.f32 	%f109, %f108, %f8;
	add.f32 	%f110, %f1, %f104;
	div.rn.f32 	%f111, %f110, %f7;
	add.f32 	%f112, %f2, %f107;
	div.rn.f32 	%f113, %f112, %f8;
	st.global.f32 	[%rd48+16], %f109;
	st.global.f32 	[%rd48+20], %f106;
	st.global.f32 	[%rd48+24], %f113;
	st.global.f32 	[%rd48+28], %f111;
	st.global.u32 	[%rd50+16], %r75;
	st.global.u32 	[%rd50+20], %r75;
	st.global.u32 	[%rd50+24], %r76;
	st.global.u32 	[%rd50+28], %r76;
	add.s32 	%r88, %r88, 2;
	add.s32 	%r92, %r92, 2;
	add.s64 	%rd65, %rd65, 8;
	add.s32 	%r91, %r91, 8;
	setp.ne.s32 	%p14, %r92, 0;
	@%p14 bra 	$L__BB0_18;
	and.b32  	%r77, %r37, 2147483646;
	cvt.u64.u32 	%rd66, %r77;
$L__BB0_20:
	and.b32  	%r78, %r37, 1;
	setp.eq.b32 	%p15, %r78, 1;
	not.pred 	%p16, %p15;
	@%p16 bra 	$L__BB0_22;
	ld.param.u64 	%rd63, [_Z14PriorBoxKernelPfiiiiffS_iS_iS_i_param_11];
	shl.b64 	%rd51, %rd66, 2;
	add.s64 	%rd52, %rd2, %rd51;
	ld.global.f32 	%f114, [%rd52];
	cvta.to.global.u64 	%rd53, %rd63;
	mul.wide.u32 	%rd54, %r89, 4;
	add.s64 	%rd55, %rd53, %rd54;
	ld.global.f32 	%f115, [%rd55];
	sqrt.rn.f32 	%f116, %f115;
	div.rn.f32 	%f117, %f114, %f116;
	mul.f32 	%f118, %f114, %f116;
	mul.f32 	%f119, %f117, 0f3F000000;
	sub.f32 	%f120, %f1, %f119;
	div.rn.f32 	%f121, %f120, %f7;
	mul.f32 	%f122, %f118, 0f3F000000;
	sub.f32 	%f123, %f2, %f122;
	div.rn.f32 	%f124, %f123, %f8;
	add.f32 	%f125, %f1, %f119;
	div.rn.f32 	%f126, %f125, %f7;
	add.f32 	%f127, %f2, %f122;
	div.rn.f32 	%f128, %f127, %f8;
	add.s32 	%r79, %r88, %r3;
	shl.b32 	%r80, %r79, 2;
	mul.wide.s32 	%rd56, %r80, 4;
	add.s64 	%rd57, %rd1, %rd56;
	st.global.f32 	[%rd57], %f124;
	st.global.f32 	[%rd57+4], %f121;
	st.global.f32 	[%rd57+8], %f128;
	st.global.f32 	[%rd57+12], %f126;
	add.s64 	%rd59, %rd57, %rd58;
	mov.b32 	%r81, 1036831949;
	st.global.u32 	[%rd59], %r81;
	st.global.u32 	[%rd59+4], %r81;
	mov.b32 	%r82, 1045220557;
	st.global.u32 	[%rd59+8], %r82;
	st.global.u32 	[%rd59+12], %r82;
	add.s32 	%r88, %r88, 1;
$L__BB0_22:
	add.s32 	%r89, %r89, 1;
	setp.eq.s32 	%p17, %r89, %r38;
	@%p17 bra 	$L__BB0_23;
	bra.uni 	$L__BB0_16;
$L__BB0_23:
	ret;

}


// ===== COMPILED SASS (sm_100) =====

	.target	sm_100

	.elftype	@"ET_EXEC"


//--------------------- .note.nv.tkinfo           --------------------------
	.section	.note.nv.tkinfo,"",@"SHT_NOTE"
	.sectionflags	@"SHF_NOTE_NV_TKINFO"
	.tkinfo
        /*0018*/ 	.word	0x00000002
        /*0030*/ 	.string	""
        /*0030*/ 	.string	"ptxas"
        /*0030*/ 	.string	"Cuda compilation tools, release 13.0, V13.0.88"
        /*0030*/ 	.string	"Build cuda_13.0.r13.0/compiler.36424714_0"
        /*0030*/ 	.string	"-arch sm_100 -m 64 "



//--------------------- .note.nv.cuinfo           --------------------------
	.section	.note.nv.cuinfo,"",@"SHT_NOTE"
	.sectionflags	@"SHF_NOTE_NV_CUINFO"
        /*0018*/ 	.short	0x0002
        /*001a*/ 	.short	0x0064
        /*001c*/ 	.short	0x0082
	.zero		2


//--------------------- .nv.info                  --------------------------
	.section	.nv.info,"",@"SHT_CUDA_INFO"
	.align	4


	//----- nvinfo : EIATTR_REGCOUNT
	.align		4
        /*0000*/ 	.byte	0x04, 0x2f
        /*0002*/ 	.short	(.L_1 - .L_0)
	.align		4
.L_0:
        /*0004*/ 	.word	index@(_Z14PriorBoxKernelPfiiiiffS_iS_iS_i)
        /*0008*/ 	.word	0x00000028


	//----- nvinfo : EIATTR_FRAME_SIZE
	.align		4
.L_1:
        /*000c*/ 	.byte	0x04, 0x11
        /*000e*/ 	.short	(.L_3 - .L_2)
	.align		4
.L_2:
        /*0010*/ 	.word	index@($__internal_1_$__cuda_sm3x_div_rn_noftz_f32_slowpath)
        /*0014*/ 	.word	0x00000000


	//----- nvinfo : EIATTR_FRAME_SIZE
	.align		4
.L_3:
        /*0018*/ 	.byte	0x04, 0x11
        /*001a*/ 	.short	(.L_5 - .L_4)
	.align		4
.L_4:
        /*001c*/ 	.word	index@($__internal_0_$__cuda_sm20_sqrt_rn_f32_slowpath)
        /*0020*/ 	.word	0x00000000


	//----- nvinfo : EIATTR_FRAME_SIZE
	.align		4
.L_5:
        /*0024*/ 	.byte	0x04, 0x11
        /*0026*/ 	.short	(.L_7 - .L_6)
	.align		4
.L_6:
        /*0028*/ 	.word	index@(_Z14PriorBoxKernelPfiiiiffS_iS_iS_i)
        /*002c*/ 	.word	0x00000000


	//----- nvinfo : EIATTR_MIN_STACK_SIZE
	.align		4
.L_7:
        /*0030*/ 	.byte	0x04, 0x12
        /*0032*/ 	.short	(.L_9 - .L_8)
	.align		4
.L_8:
        /*0034*/ 	.word	index@(_Z14PriorBoxKernelPfiiiiffS_iS_iS_i)
        /*0038*/ 	.word	0x00000000
.L_9:


//--------------------- .nv.compat                --------------------------
	.section	.nv.compat,"",@"SHT_CUDA_COMPAT_INFO"
	.align	4
        /*0000*/ 	.byte	0x02, 0x09, 0x00, 0x00, 0x02, 0x02, 0x01, 0x00, 0x02, 0x05, 0x05, 0x00, 0x03, 0x07, 0x01, 0x01
        /*0010*/ 	.byte	0x02, 0x03, 0x00, 0x00, 0x02, 0x06, 0x01, 0x00, 0x04, 0x0b, 0x08, 0x00, 0x01, 0x00, 0x00, 0x00
        /*0020*/ 	.byte	0x00, 0x00, 0x00, 0x00


//--------------------- .nv.info._Z14PriorBoxKernelPfiiiiffS_iS_iS_i --------------------------
	.section	.nv.info._Z14PriorBoxKernelPfiiiiffS_iS_iS_i,"",@"SHT_CUDA_INFO"
	.sectionflags	@""
	.align	4


	//----- nvinfo : EIATTR_CUDA_API_VERSION
	.align		4
        /*0000*/ 	.byte	0x04, 0x37
        /*0002*/ 	.short	(.L_11 - .L_10)
.L_10:
        /*0004*/ 	.word	0x00000082


	//----- nvinfo : EIATTR_KPARAM_INFO
	.align		4
.L_11:
        /*0008*/ 	.byte	0x04, 0x17
        /*000a*/ 	.short	(.L_13 - .L_12)
.L_12:
        /*000c*/ 	.word	0x00000000
        /*0010*/ 	.short	0x000c
        /*0012*/ 	.short	0x0048
        /*0014*/ 	.byte	0x00, 0xf0, 0x11, 0x00


	//----- nvinfo : EIATTR_KPARAM_INFO
	.align		4
.L_13:
        /*0018*/ 	.byte	0x04, 0x17
        /*001a*/ 	.short	(.L_15 - .L_14)
.L_14:
        /*001c*/ 	.word	0x00000000
        /*0020*/ 	.short	0x000b
        /*0022*/ 	.short	0x0040
        /*0024*/ 	.byte	0x00, 0xf5, 0x21, 0x00


	//----- nvinfo : EIATTR_KPARAM_INFO
	.align		4
.L_15:
        /*0028*/ 	.byte	0x04, 0x17
        /*002a*/ 	.short	(.L_17 - .L_16)
.L_16:
        /*002c*/ 	.word	0x00000000
        /*0030*/ 	.short	0x000a
        /*0032*/ 	.short	0x0038
        /*0034*/ 	.byte	0x00, 0xf0, 0x11, 0x00


	//----- nvinfo : EIATTR_KPARAM_INFO
	.align		4
.L_17:
        /*0038*/ 	.byte	0x04, 0x17
        /*003a*/ 	.short	(.L_19 - .L_18)
.L_18:
        /*003c*/ 	.word	0x00000000
        /*0040*/ 	.short	0x0009
        /*0042*/ 	.short	0x0030
        /*0044*/ 	.byte	0x00, 0xf5, 0x21, 0x00


	//----- nvinfo : EIATTR_KPARAM_INFO
	.align		4
.L_19:
        /*0048*/ 	.byte	0x04, 0x17
        /*004a*/ 	.short	(.L_21 - .L_20)
.L_20:
        /*004c*/ 	.word	0x00000000
        /*0050*/ 	.short	0x0008
        /*0052*/ 	.short	0x0028
        /*0054*/ 	.byte	0x00, 0xf0, 0x11, 0x00


	//----- nvinfo : EIATTR_KPARAM_INFO
	.align		4
.L_21:
        /*0058*/ 	.byte	0x04, 0x17
        /*005a*/ 	.short	(.L_23 - .L_22)
.L_22:
        /*005c*/ 	.word	0x00000000
        /*0060*/ 	.short	0x0007
        /*0062*/ 	.short	0x0020
        /*0064*/ 	.byte	0x00, 0xf5, 0x21, 0x00


	//----- nvinfo : EIATTR_KPARAM_INFO
	.align		4
.L_23:
        /*0068*/ 	.byte	0x04, 0x17
        /*006a*/ 	.short	(.L_25 - .L_24)
.L_24:
        /*006c*/ 	.word	0x00000000
        /*0070*/ 	.short	0x0006
        /*0072*/ 	.short	0x001c
        /*0074*/ 	.byte	0x00, 0xf0, 0x11, 0x00


	//----- nvinfo : EIATTR_KPARAM_INFO
	.align		4
.L_25:
        /*0078*/ 	.byte	0x04, 0x17
        /*007a*/ 	.short	(.L_27 - .L_26)
.L_26:
        /*007c*/ 	.word	0x00000000
        /*0080*/ 	.short	0x0005
        /*0082*/ 	.short	0x0018
        /*0084*/ 	.byte	0x00, 0xf0, 0x11, 0x00


	//----- nvinfo : EIATTR_KPARAM_INFO
	.align		4
.L_27:
        /*0088*/ 	.byte	0x04, 0x17
        /*008a*/ 	.short	(.L_29 - .L_28)
.L_28:
        /*008c*/ 	.word	0x00000000
        /*0090*/ 	.short	0x0004
        /*0092*/ 	.short	0x0014
        /*0094*/ 	.byte	0x00, 0xf0, 0x11, 0x00


	//----- nvinfo : EIATTR_KPARAM_INFO
	.align		4
.L_29:
        /*0098*/ 	.byte	0x04, 0x17
        /*009a*/ 	.short	(.L_31 - .L_30)
.L_30:
        /*009c*/ 	.word	0x00000000
        /*00a0*/ 	.short	0x0003
        /*00a2*/ 	.short	0x0010
        /*00a4*/ 	.byte	0x00, 0xf0, 0x11, 0x00


	//----- nvinfo : EIATTR_KPARAM_INFO
	.align		4
.L_31:
        /*00a8*/ 	.byte	0x04, 0x17
        /*00aa*/ 	.short	(.L_33 - .L_32)
.L_32:
        /*00ac*/ 	.word	0x00000000
        /*00b0*/ 	.short	0x0002
        /*00b2*/ 	.short	0x000c
        /*00b4*/ 	.byte	0x00, 0xf0, 0x11, 0x00


	//----- nvinfo : EIATTR_KPARAM_INFO
	.align		4
.L_33:
        /*00b8*/ 	.byte	0x04, 0x17
        /*00ba*/ 	.short	(.L_35 - .L_34)
.L_34:
        /*00bc*/ 	.word	0x00000000
        /*00c0*/ 	.short	0x0001
        /*00c2*/ 	.short	0x0008
        /*00c4*/ 	.byte	0x00, 0xf0, 0x11, 0x00


	//----- nvinfo : EIATTR_KPARAM_INFO
	.align		4
.L_35:
        /*00c8*/ 	.byte	0x04, 0x17
        /*00ca*/ 	.short	(.L_37 - .L_36)
.L_36:
        /*00cc*/ 	.word	0x00000000
        /*00d0*/ 	.short	0x0000
        /*00d2*/ 	.short	0x0000
        /*00d4*/ 	.byte	0x00, 0xf5, 0x21, 0x00


	//----- nvinfo : EIATTR_SPARSE_MMA_MASK
	.align		4
.L_37:
        /*00d8*/ 	.byte	0x03, 0x50
        /*00da*/ 	.short	0x0000


	//----- nvinfo : EIATTR_MAXREG_COUNT
	.align		4
        /*00dc*/ 	.byte	0x03, 0x1b
        /*00de*/ 	.short	0x00ff


	//----- nvinfo : EIATTR_MERCURY_ISA_VERSION
	.align		4
        /*00e0*/ 	.byte	0x03, 0x5f
        /*00e2*/ 	.short	0x0101


	//----- nvinfo : EIATTR_VRC_CTA_INIT_COUNT
	.align		4
        /*00e4*/ 	.byte	0x02, 0x4a
	.zero		1
	.zero		1


	//----- nvinfo : EIATTR_EXIT_INSTR_OFFSETS
	.align		4
        /*00e8*/ 	.byte	0x04, 0x1c
        /*00ea*/ 	.short	(.L_39 - .L_38)


	//   ....[0]....
.L_38:
        /*00ec*/ 	.word	0x000021b0


	//   ....[1]....
        /*00f0*/ 	.word	0x000021e0


	//   ....[2]....
        /*00f4*/ 	.word	0x000036d0


	//----- nvinfo : EIATTR_CRS_STACK_SIZE
	.align		4
.L_39:
        /*00f8*/ 	.byte	0x04, 0x1e
        /*00fa*/ 	.short	(.L_41 - .L_40)
.L_40:
        /*00fc*/ 	.word	0x00000000


	//----- nvinfo : EIATTR_CBANK_PARAM_SIZE
	.align		4
.L_41:
        /*0100*/ 	.byte	0x03, 0x19
        /*0102*/ 	.short	0x004c


	//----- nvinfo : EIATTR_PARAM_CBANK
	.align		4
        /*0104*/ 	.byte	0x04, 0x0a
        /*0106*/ 	.short	(.L_43 - .L_42)
	.align		4
.L_42:
        /*0108*/ 	.word	index@(.nv.constant0._Z14PriorBoxKernelPfiiiiffS_iS_iS_i)
        /*010c*/ 	.short	0x0380
        /*010e*/ 	.short	0x004c


	//----- nvinfo : EIATTR_SW_WAR
	.align		4
.L_43:
        /*0110*/ 	.byte	0x04, 0x36
        /*0112*/ 	.short	(.L_45 - .L_44)
.L_44:
        /*0114*/ 	.word	0x00000008
.L_45:


//--------------------- .nv.callgraph             --------------------------
	.section	.nv.callgraph,"",@"SHT_CUDA_CALLGRAPH"
	.align	4
	.sectionentsize	8
	.align		4
        /*0000*/ 	.word	0x00000000
	.align		4
        /*0004*/ 	.word	0xffffffff
	.align		4
        /*0008*/ 	.word	0x00000000
	.align		4
        /*000c*/ 	.word	0xfffffffe
	.align		4
        /*0010*/ 	.word	0x00000000
	.align		4
        /*0014*/ 	.word	0xfffffffd
	.align		4
        /*0018*/ 	.word	0x00000000
	.align		4
        /*001c*/ 	.word	0xfffffffc


//--------------------- .text._Z14PriorBoxKernelPfiiiiffS_iS_iS_i --------------------------
	.section	.text._Z14PriorBoxKernelPfiiiiffS_iS_iS_i,"ax",@progbits
	.align	128
        .global         _Z14PriorBoxKernelPfiiiiffS_iS_iS_i
        .type           _Z14PriorBoxKernelPfiiiiffS_iS_iS_i,@function
        .size           _Z14PriorBoxKernelPfiiiiffS_iS_iS_i,(.L_x_72 - _Z14PriorBoxKernelPfiiiiffS_iS_iS_i)
        .other          _Z14PriorBoxKernelPfiiiiffS_iS_iS_i,@"STO_CUDA_ENTRY STV_DEFAULT"
_Z14PriorBoxKernelPfiiiiffS_iS_iS_i:
.text._Z14PriorBoxKernelPfiiiiffS_iS_iS_i:
[----:B------:R-:W-:Y:S08]  /*0000*/  LDC R1, c[0x0][0x37c] ;  /* 0x0000df00ff017b82 */ /* 0x000ff00000000800 */
[----:B------:R-:W0:Y:S01]  /*0010*/  LDC R3, c[0x0][0x3a8] ;  /* 0x0000ea00ff037b82 */ /* 0x000e220000000800 */
[----:B------:R-:W1:Y:S01]  /*0020*/  LDCU.64 UR8, c[0x0][0x388] ;  /* 0x00007100ff0877ac */ /* 0x000e620008000a00 */
[----:B------:R-:W-:Y:S01]  /*0030*/  HFMA2 R13, -RZ, RZ, 0, 0 ;  /* 0x00000000ff0d7431 */ /* 0x000fe200000001ff */
[----:B------:R-:W2:Y:S05]  /*0040*/  LDCU.64 UR10, c[0x0][0x398] ;  /* 0x00007300ff0a77ac */ /* 0x000eaa0008000a00 */
[----:B------:R-:W3:Y:S01]  /*0050*/  S2UR UR6, SR_CTAID.X ;  /* 0x00000000000679c3 */ /* 0x000ee20000002500 */
[----:B------:R-:W4:Y:S07]  /*0060*/  LDCU.64 UR14, c[0x0][0x358] ;  /* 0x00006b00ff0e77ac */ /* 0x000f2e0008000a00 */
[----:B------:R-:W5:Y:S01]  /*0070*/  S2UR UR5, SR_CTAID.Y ;  /* 0x00000000000579c3 */ /* 0x000f620000002600 */
[----:B-1----:R-:W-:-:S07]  /*0080*/  UIMAD UR4, UR9, UR8, URZ ;  /* 0x00000008090472a4 */ /* 0x002fce000f8e02ff */
[----:B------:R-:W1:Y:S01]  /*0090*/  LDC R12, c[0x0][0x3c8] ;  /* 0x0000f200ff0c7b82 */ /* 0x000e620000000800 */
[----:B0-----:R-:W-:Y:S02]  /*00a0*/  ISETP.GE.AND P0, PT, R3, 0x1, PT ;  /* 0x000000010300780c */ /* 0x001fe40003f06270 */
[----:B---3--:R-:W-:-:S05]  /*00b0*/  I2FP.F32.U32 R0, UR6 ;  /* 0x0000000600007c45 */ /* 0x008fca0008201000 */
[----:B--2---:R-:W-:Y:S01]  /*00c0*/  FADD R0, R0, UR10 ;  /* 0x0000000a00007e21 */ /* 0x004fe20008000000 */
[----:B-----5:R-:W-:Y:S01]  /*00d0*/  I2FP.F32.U32 R2, UR5 ;  /* 0x0000000500027c45 */ /* 0x020fe20008201000 */
[----:B------:R-:W-:Y:S02]  /*00e0*/  UIMAD UR6, UR6, UR9, UR5 ;  /* 0x00000009060672a4 */ /* 0x000fe4000f8e0205 */
[----:B------:R-:W-:Y:S02]  /*00f0*/  FMUL R25, R0, UR11 ;  /* 0x0000000b00197c20 */ /* 0x000fe40008400000 */
[----:B------:R-:W-:Y:S01]  /*0100*/  FADD R2, R2, UR10 ;  /* 0x0000000a02027e21 */ /* 0x000fe20008000000 */
[----:B-1----:R-:W-:-:S03]  /*0110*/  IMAD R12, R3, R12, R3 ;  /* 0x0000000c030c7224 */ /* 0x002fc600078e0203 */
[----:B------:R-:W-:Y:S01]  /*0120*/  FMUL R24, R2, UR11 ;  /* 0x0000000b02187c20 */ /* 0x000fe20008400000 */
[C---:B------:R-:W-:Y:S02]  /*0130*/  IMAD R11, R12.reuse, UR4, RZ ;  /* 0x000000040c0b7c24 */ /* 0x040fe4000f8e02ff */
[----:B------:R-:W-:-:S03]  /*0140*/  IMAD R12, R12, UR6, RZ ;  /* 0x000000060c0c7c24 */ /* 0x000fc6000f8e02ff */
[----:B------:R-:W-:Y:S01]  /*0150*/  SHF.L.U32 R11, R11, 0x2, RZ ;  /* 0x000000020b0b7819 */ /* 0x000fe200000006ff */
[----:B----4-:R-:W-:Y:S06]  /*0160*/  @!P0 BRA `(.L_x_0) ;  /* 0x0000000c00888947 */ /* 0x010fec0003800000 */
[----:B------:R-:W0:Y:S01]  /*0170*/  LDCU.64 UR4, c[0x0][0x390] ;  /* 0x00007200ff0477ac */ /* 0x000e220008000a00 */
[----:B------:R-:W-:Y:S02]  /*0180*/  ISETP.NE.AND P0, PT, R3, 0x1, PT ;  /* 0x000000010300780c */ /* 0x000fe40003f05270 */
[----:B------:R-:W-:Y:S02]  /*0190*/  MOV R2, RZ ;  /* 0x000000ff00027202 */ /* 0x000fe40000000f00 */
[----:B0-----:R-:W-:Y:S02]  /*01a0*/  I2FP.F32.S32 R7, UR4 ;  /* 0x0000000400077c45 */ /* 0x001fe40008201400 */
[----:B------:R-:W-:-:S07]  /*01b0*/  I2FP.F32.S32 R6, UR5 ;  /* 0x0000000500067c45 */ /* 0x000fce0008201400 */
[----:B------:R-:W-:Y:S05]  /*01c0*/  @!P0 BRA `(.L_x_1) ;  /* 0x0000000800388947 */ /* 0x000fea0003800000 */
[----:B------:R-:W0:Y:S01]  /*01d0*/  LDC.64 R20, c[0x0][0x380] ;  /* 0x0000e000ff147b82 */ /* 0x000e220000000a00 */
[----:B------:R-:W-:Y:S02]  /*01e0*/  LOP3.LUT R2, R3, 0x7ffffffe, RZ, 0xc0, !PT ;  /* 0x7ffffffe03027812 */ /* 0x000fe400078ec0ff */
[----:B------:R-:W-:-:S05]  /*01f0*/  MOV R14, RZ ;  /* 0x000000ff000e7202 */ /* 0x000fca0000000f00 */
[----:B------:R-:W1:Y:S02]  /*0200*/  LDC.64 R22, c[0x0][0x3a0] ;  /* 0x0000e800ff167b82 */ /* 0x000e640000000a00 */
.L_x_10:
[----:B-1----:R-:W-:-:S05]  /*0210*/  IMAD.WIDE.U32 R32, R14, 0x4, R22 ;  /* 0x000000040e207825 */ /* 0x002fca00078e0016 */
[----:B--2---:R-:W2:Y:S01]  /*0220*/  LDG.E R13, desc[UR14][R32.64] ;  /* 0x0000000e200d7981 */ /* 0x004ea2000c1e1900 */
[----:B------:R-:W1:Y:S02]  /*0230*/  MUFU.RCP R4, R7 ;  /* 0x0000000700047308 */ /* 0x000e640000001000 */
[----:B-1----:R-:W-:-:S04]  /*0240*/  FFMA R3, -R7, R4, 1 ;  /* 0x3f80000007037423 */ /* 0x002fc80000000104 */
[----:B------:R-:W-:Y:S01]  /*0250*/  FFMA R3, R4, R3, R4 ;  /* 0x0000000304037223 */ /* 0x000fe20000000004 */
[----:B--2---:R-:W-:-:S04]  /*0260*/  FFMA R0, R13, -0.5, R25 ;  /* 0xbf0000000d007823 */ /* 0x004fc80000000019 */
[----:B------:R-:W1:Y:S01]  /*0270*/  FCHK P0, R0, R7 ;  /* 0x0000000700007302 */ /* 0x000e620000000000 */
[----:B------:R-:W-:-:S04]  /*0280*/  FFMA R4, R0, R3, RZ ;  /* 0x0000000300047223 */ /* 0x000fc800000000ff */
[----:B------:R-:W-:-:S04]  /*0290*/  FFMA R9, -R7, R4, R0 ;  /* 0x0000000407097223 */ /* 0x000fc80000000100 */
[----:B------:R-:W-:Y:S01]  /*02a0*/  FFMA R9, R3, R9, R4 ;  /* 0x0000000903097223 */ /* 0x000fe20000000004 */
[----:B-1----:R-:W-:Y:S06]  /*02b0*/  @!P0 BRA `(.L_x_2) ;  /* 0x0000000000108947 */ /* 0x002fec0003800000 */
[----:B------:R-:W-:Y:S02]  /*02c0*/  MOV R30, R7 ;  /* 0x00000007001e7202 */ /* 0x000fe40000000f00 */
[----:B------:R-:W-:-:S07]  /*02d0*/  MOV R26, 0x2f0 ;  /* 0x000002f0001a7802 */ /* 0x000fce0000000f00 */
[----:B0-----:R-:W-:Y:S05]  /*02e0*/  CALL.REL.NOINC `($__internal_1_$__cuda_sm3x_div_rn_noftz_f32_slowpath) ;  /* 0x00000034005c7944 */ /* 0x001fea0003c00000 */
[----:B------:R-:W-:-:S07]  /*02f0*/  MOV R9, R0 ;  /* 0x0000000000097202 */ /* 0x000fce0000000f00 */
.L_x_2:
[----:B------:R-:W1:Y:S01]  /*0300*/  MUFU.RCP R3, R6 ;  /* 0x0000000600037308 */ /* 0x000e620000001000 */
[----:B------:R-:W-:-:S07]  /*0310*/  FFMA R0, R13, -0.5, R24 ;  /* 0xbf0000000d007823 */ /* 0x000fce0000000018 */
[----:B------:R-:W2:Y:S01]  /*0320*/  FCHK P0, R0, R6 ;  /* 0x0000000600007302 */ /* 0x000ea20000000000 */
[----:B-1----:R-:W-:-:S04]  /*0330*/  FFMA R4, -R6, R3, 1 ;  /* 0x3f80000006047423 */ /* 0x002fc80000000103 */
[----:B------:R-:W-:-:S04]  /*0340*/  FFMA R3, R3, R4, R3 ;  /* 0x0000000403037223 */ /* 0x000fc80000000003 */
[----:B------:R-:W-:-:S04]  /*0350*/  FFMA R10, R0, R3, RZ ;  /* 0x00000003000a7223 */ /* 0x000fc800000000ff */
[----:B------:R-:W-:-:S04]  /*0360*/  FFMA R4, -R6, R10, R0 ;  /* 0x0000000a06047223 */ /* 0x000fc80000000100 */
[----:B------:R-:W-:Y:S01]  /*0370*/  FFMA R10, R3, R4, R10 ;  /* 0x00000004030a7223 */ /* 0x000fe2000000000a */
[----:B--2---:R-:W-:Y:S06]  /*0380*/  @!P0 BRA `(.L_x_3) ;  /* 0x0000000000108947 */ /* 0x004fec0003800000 */
[----:B------:R-:W-:Y:S02]  /*0390*/  MOV R30, R6 ;  /* 0x00000006001e7202 */ /* 0x000fe40000000f00 */
[----:B------:R-:W-:-:S07]  /*03a0*/  MOV R26, 0x3c0 ;  /* 0x000003c0001a7802 */ /* 0x000fce0000000f00 */
[----:B0-----:R-:W-:Y:S05]  /*03b0*/  CALL.REL.NOINC `($__internal_1_$__cuda_sm3x_div_rn_noftz_f32_slowpath) ;  /* 0x0000003400287944 */ /* 0x001fea0003c00000 */
[----:B------:R-:W-:-:S07]  /*03c0*/  MOV R10, R0 ;  /* 0x00000000000a7202 */ /* 0x000fce0000000f00 */
.L_x_3:
[----:B------:R-:W1:Y:S01]  /*03d0*/  MUFU.RCP R8, R7 ;  /* 0x0000000700087308 */ /* 0x000e620000001000 */
[----:B------:R-:W-:-:S07]  /*03e0*/  FFMA R4, R13, 0.5, R25 ;  /* 0x3f0000000d047823 */ /* 0x000fce0000000019 */
        /* <DEDUP_REMOVED lines=8> */
[----:B------:R-:W-:Y:S02]  /*0470*/  MOV R30, R7 ;  /* 0x00000007001e7202 */ /* 0x000fe40000000f00 */
[----:B------:R-:W-:-:S07]  /*0480*/  MOV R26, 0x4a0 ;  /* 0x000004a0001a7802 */ /* 0x000fce0000000f00 */
[----:B0-----:R-:W-:Y:S05]  /*0490*/  CALL.REL.NOINC `($__internal_1_$__cuda_sm3x_div_rn_noftz_f32_slowpath) ;  /* 0x0000003000f07944 */ /* 0x001fea0003c00000 */
[----:B------:R-:W-:-:S07]  /*04a0*/  MOV R8, R0 ;  /* 0x0000000000087202 */ /* 0x000fce0000000f00 */
.L_x_4:
        /* <DEDUP_REMOVED lines=13> */
.L_x_5:
[----:B------:R-:W-:Y:S01]  /*0580*/  IADD3 R3, PT, PT, R12, R14, RZ ;  /* 0x0000000e0c037210 */ /* 0x000fe20007ffe0ff */
[----:B------:R-:W-:Y:S01]  /*0590*/  HFMA2 R5, -RZ, RZ, 1.44921875, -19.203125 ;  /* 0x3dcccccdff057431 */ /* 0x000fe200000001ff */
[----:B------:R-:W-:Y:S02]  /*05a0*/  MOV R15, 0x3e4ccccd ;  /* 0x3e4ccccd000f7802 */ /* 0x000fe40000000f00 */
[----:B------:R-:W-:-:S05]  /*05b0*/  SHF.L.U32 R3, R3, 0x2, RZ ;  /* 0x0000000203037819 */ /* 0x000fca00000006ff */
[----:B0-----:R-:W-:-:S05]  /*05c0*/  IMAD.WIDE R18, R3, 0x4, R20 ;  /* 0x0000000403127825 */ /* 0x001fca00078e0214 */
[----:B------:R-:W-:Y:S01]  /*05d0*/  STG.E desc[UR14][R18.64], R10 ;  /* 0x0000000a12007986 */ /* 0x000fe2000c10190e */
[----:B------:R-:W-:-:S03]  /*05e0*/  IMAD.WIDE R16, R11, 0x4, R18 ;  /* 0x000000040b107825 */ /* 0x000fc600078e0212 */
[----:B------:R-:W-:Y:S04]  /*05f0*/  STG.E desc[UR14][R18.64+0x4], R9 ;  /* 0x0000040912007986 */ /* 0x000fe8000c10190e */
[----:B------:R-:W-:Y:S04]  /*0600*/  STG.E desc[UR14][R18.64+0x8], R0 ;  /* 0x0000080012007986 */ /* 0x000fe8000c10190e */
[----:B------:R0:W-:Y:S04]  /*0610*/  STG.E desc[UR14][R18.64+0xc], R8 ;  /* 0x00000c0812007986 */ /* 0x0001e8000c10190e */
[----:B------:R1:W-:Y:S04]  /*0620*/  STG.E desc[UR14][R16.64], R5 ;  /* 0x0000000510007986 */ /* 0x0003e8000c10190e */
[----:B------:R1:W-:Y:S04]  /*0630*/  STG.E desc[UR14][R16.64+0x4], R5 ;  /* 0x0000040510007986 */ /* 0x0003e8000c10190e */
[----:B------:R1:W-:Y:S04]  /*0640*/  STG.E desc[UR14][R16.64+0x8], R15 ;  /* 0x0000080f10007986 */ /* 0x0003e8000c10190e */
[----:B------:R1:W-:Y:S04]  /*0650*/  STG.E desc[UR14][R16.64+0xc], R15 ;  /* 0x00000c0f10007986 */ /* 0x0003e8000c10190e */
[----:B0-----:R-:W2:Y:S01]  /*0660*/  LDG.E R8, desc[UR14][R32.64+0x4] ;  /* 0x0000040e20087981 */ /* 0x001ea2000c1e1900 */
[----:B------:R-:W0:Y:S02]  /*0670*/  MUFU.RCP R10, R7 ;  /* 0x00000007000a7308 */ /* 0x000e240000001000 */
[----:B0-----:R-:W-:-:S04]  /*0680*/  FFMA R13, -R7, R10, 1 ;  /* 0x3f800000070d7423 */ /* 0x001fc8000000010a */
[----:B------:R-:W-:Y:S01]  /*0690*/  FFMA R13, R10, R13, R10 ;  /* 0x0000000d0a0d7223 */ /* 0x000fe2000000000a */
[----:B--2---:R-:W-:-:S04]  /*06a0*/  FFMA R4, R8, -0.5, R25 ;  /* 0xbf00000008047823 */ /* 0x004fc80000000019 */
[----:B------:R-:W0:Y:S01]  /*06b0*/  FCHK P0, R4, R7 ;  /* 0x0000000704007302 */ /* 0x000e220000000000 */
[----:B------:R-:W-:-:S04]  /*06c0*/  FFMA R0, R13, R4, RZ ;  /* 0x000000040d007223 */ /* 0x000fc800000000ff */
[----:B------:R-:W-:-:S04]  /*06d0*/  FFMA R3, -R7, R0, R4 ;  /* 0x0000000007037223 */ /* 0x000fc80000000104 */
[----:B------:R-:W-:Y:S01]  /*06e0*/  FFMA R13, R13, R3, R0 ;  /* 0x000000030d0d7223 */ /* 0x000fe20000000000 */
[----:B01----:R-:W-:Y:S06]  /*06f0*/  @!P0 BRA `(.L_x_6) ;  /* 0x0000000000148947 */ /* 0x003fec0003800000 */
[----:B------:R-:W-:Y:S02]  /*0700*/  MOV R0, R4 ;  /* 0x0000000400007202 */ /* 0x000fe40000000f00 */
[----:B------:R-:W-:Y:S02]  /*0710*/  MOV R30, R7 ;  /* 0x00000007001e7202 */ /* 0x000fe40000000f00 */
[----:B------:R-:W-:-:S07]  /*0720*/  MOV R26, 0x740 ;  /* 0x00000740001a7802 */ /* 0x000fce0000000f00 */
[----:B------:R-:W-:Y:S05]  /*0730*/  CALL.REL.NOINC `($__internal_1_$__cuda_sm3x_div_rn_noftz_f32_slowpath) ;  /* 0x0000003000487944 */ /* 0x000fea0003c00000 */
[----:B------:R-:W-:-:S07]  /*0740*/  MOV R13, R0 ;  /* 0x00000000000d7202 */ /* 0x000fce0000000f00 */
.L_x_6:
[----:B------:R-:W0:Y:S01]  /*0750*/  MUFU.RCP R3, R6 ;  /* 0x0000000600037308 */ /* 0x000e220000001000 */
[----:B------:R-:W-:-:S07]  /*0760*/  FFMA R5, R8, -0.5, R24 ;  /* 0xbf00000008057823 */ /* 0x000fce0000000018 */
[----:B------:R-:W1:Y:S01]  /*0770*/  FCHK P0, R5, R6 ;  /* 0x0000000605007302 */ /* 0x000e620000000000 */
[----:B0-----:R-:W-:-:S04]  /*0780*/  FFMA R10, -R6, R3, 1 ;  /* 0x3f800000060a7423 */ /* 0x001fc80000000103 */
[----:B------:R-:W-:-:S04]  /*0790*/  FFMA R10, R3, R10, R3 ;  /* 0x0000000a030a7223 */ /* 0x000fc80000000003 */
[----:B------:R-:W-:-:S04]  /*07a0*/  FFMA R3, R10, R5, RZ ;  /* 0x000000050a037223 */ /* 0x000fc800000000ff */
[----:B------:R-:W-:-:S04]  /*07b0*/  FFMA R0, -R6, R3, R5 ;  /* 0x0000000306007223 */ /* 0x000fc80000000105 */
[----:B------:R-:W-:Y:S01]  /*07c0*/  FFMA R10, R10, R0, R3 ;  /* 0x000000000a0a7223 */ /* 0x000fe20000000003 */
[----:B-1----:R-:W-:Y:S06]  /*07d0*/  @!P0 BRA `(.L_x_7) ;  /* 0x0000000000148947 */ /* 0x002fec0003800000 */
[----:B------:R-:W-:Y:S02]  /*07e0*/  MOV R0, R5 ;  /* 0x0000000500007202 */ /* 0x000fe40000000f00 */
[----:B------:R-:W-:Y:S02]  /*07f0*/  MOV R30, R6 ;  /* 0x00000006001e7202 */ /* 0x000fe40000000f00 */
[----:B------:R-:W-:-:S07]  /*0800*/  MOV R26, 0x820 ;  /* 0x00000820001a7802 */ /* 0x000fce0000000f00 */
[----:B------:R-:W-:Y:S05]  /*0810*/  CALL.REL.NOINC `($__internal_1_$__cuda_sm3x_div_rn_noftz_f32_slowpath) ;  /* 0x0000003000107944 */ /* 0x000fea0003c00000 */
[----:B------:R-:W-:-:S07]  /*0820*/  MOV R10, R0 ;  /* 0x00000000000a7202 */ /* 0x000fce0000000f00 */
.L_x_7:
[----:B------:R-:W0:Y:S01]  /*0830*/  MUFU.RCP R0, R7 ;  /* 0x0000000700007308 */ /* 0x000e220000001000 */
[----:B------:R-:W-:-:S07]  /*0840*/  FFMA R4, R8, 0.5, R25 ;  /* 0x3f00000008047823 */ /* 0x000fce0000000019 */
        /* <DEDUP_REMOVED lines=12> */
.L_x_8:
        /* <DEDUP_REMOVED lines=13> */
.L_x_9:
[----:B------:R-:W-:Y:S01]  /*09e0*/  HFMA2 R3, -RZ, RZ, 1.44921875, -19.203125 ;  /* 0x3dcccccdff037431 */ /* 0x000fe200000001ff */
[----:B------:R-:W-:Y:S01]  /*09f0*/  MOV R5, 0x3e4ccccd ;  /* 0x3e4ccccd00057802 */ /* 0x000fe20000000f00 */
[----:B------:R2:W-:Y:S01]  /*0a00*/  STG.E desc[UR14][R18.64+0x10], R10 ;  /* 0x0000100a12007986 */ /* 0x0005e2000c10190e */
[----:B------:R-:W-:-:S03]  /*0a10*/  IADD3 R14, PT, PT, R14, 0x2, RZ ;  /* 0x000000020e0e7810 */ /* 0x000fc60007ffe0ff */
[----:B------:R2:W-:Y:S01]  /*0a20*/  STG.E desc[UR14][R18.64+0x14], R13 ;  /* 0x0000140d12007986 */ /* 0x0005e2000c10190e */
[----:B------:R-:W-:-:S03]  /*0a30*/  ISETP.NE.AND P0, PT, R14, R2, PT ;  /* 0x000000020e00720c */ /* 0x000fc60003f05270 */
[----:B------:R2:W-:Y:S04]  /*0a40*/  STG.E desc[UR14][R18.64+0x18], R0 ;  /* 0x0000180012007986 */ /* 0x0005e8000c10190e */
[----:B------:R2:W-:Y:S04]  /*0a50*/  STG.E desc[UR14][R18.64+0x1c], R9 ;  /* 0x00001c0912007986 */ /* 0x0005e8000c10190e */
[----:B------:R2:W-:Y:S04]  /*0a60*/  STG.E desc[UR14][R16.64+0x10], R3 ;  /* 0x0000100310007986 */ /* 0x0005e8000c10190e */
[----:B------:R2:W-:Y:S04]  /*0a70*/  STG.E desc[UR14][R16.64+0x14], R3 ;  /* 0x0000140310007986 */ /* 0x0005e8000c10190e */
[----:B------:R2:W-:Y:S04]  /*0a80*/  STG.E desc[UR14][R16.64+0x18], R5 ;  /* 0x0000180510007986 */ /* 0x0005e8000c10190e */
[----:B------:R2:W-:Y:S01]  /*0a90*/  STG.E desc[UR14][R16.64+0x1c], R5 ;  /* 0x00001c0510007986 */ /* 0x0005e2000c10190e */
[----:B------:R-:W-:Y:S05]  /*0aa0*/  @P0 BRA `(.L_x_10) ;  /* 0xfffffff400d80947 */ /* 0x000fea000383ffff */
.L_x_1:
[----:B------:R-:W0:Y:S01]  /*0ab0*/  LDCU UR4, c[0x0][0x3a8] ;  /* 0x00007500ff0477ac */ /* 0x000e220008000800 */
[----:B--2---:R-:W1:Y:S01]  /*0ac0*/  LDC R13, c[0x0][0x3a8] ;  /* 0x0000ea00ff0d7b82 */ /* 0x004e620000000800 */
[----:B0-----:R-:W-:-:S04]  /*0ad0*/  ULOP3.LUT UR4, UR4, 0x1, URZ, 0xc0, !UPT ;  /* 0x0000000104047892 */ /* 0x001fc8000f8ec0ff */
[----:B------:R-:W-:-:S09]  /*0ae0*/  UISETP.NE.U32.AND UP0, UPT, UR4, 0x1, UPT ;  /* 0x000000010400788c */ /* 0x000fd2000bf05070 */
[----:B------:R-:W-:Y:S05]  /*0af0*/  BRA.U UP0, `(.L_x_0) ;  /* 0x0000000500247547 */ /* 0x000fea000b800000 */
[----:B------:R-:W0:Y:S02]  /*0b00*/  LDC.64 R8, c[0x0][0x3a0] ;  /* 0x0000e800ff087b82 */ /* 0x000e240000000a00 */
[----:B0-----:R-:W-:-:S06]  /*0b10*/  IMAD.WIDE.U32 R8, R2, 0x4, R8 ;  /* 0x0000000402087825 */ /* 0x001fcc00078e0008 */
[----:B------:R-:W2:Y:S01]  /*0b20*/  LDG.E R8, desc[UR14][R8.64] ;  /* 0x0000000e08087981 */ /* 0x000ea2000c1e1900 */
        /* <DEDUP_REMOVED lines=8> */
[----:B0-----:R-:W-:Y:S06]  /*0bb0*/  @!P0 BRA `(.L_x_11) ;  /* 0x0000000000148947 */ /* 0x001fec0003800000 */
[----:B------:R-:W-:Y:S02]  /*0bc0*/  MOV R0, R4 ;  /* 0x0000000400007202 */ /* 0x000fe40000000f00 */
[----:B------:R-:W-:Y:S02]  /*0bd0*/  MOV R30, R7 ;  /* 0x00000007001e7202 */ /* 0x000fe40000000f00 */
[----:B------:R-:W-:-:S07]  /*0be0*/  MOV R26, 0xc00 ;  /* 0x00000c00001a7802 */ /* 0x000fce0000000f00 */
[----:B-1----:R-:W-:Y:S05]  /*0bf0*/  CALL.REL.NOINC `($__internal_1_$__cuda_sm3x_div_rn_noftz_f32_slowpath) ;  /* 0x0000002c00187944 */ /* 0x002fea0003c00000 */
[----:B------:R-:W-:-:S07]  /*0c00*/  MOV R14, R0 ;  /* 0x00000000000e7202 */ /* 0x000fce0000000f00 */
.L_x_11:
[----:B------:R-:W0:Y:S01]  /*0c10*/  MUFU.RCP R3, R6 ;  /* 0x0000000600037308 */ /* 0x000e220000001000 */
[----:B------:R-:W-:-:S07]  /*0c20*/  FFMA R5, R8, -0.5, R24 ;  /* 0xbf00000008057823 */ /* 0x000fce0000000018 */
[----:B------:R-:W2:Y:S01]  /*0c30*/  FCHK P0, R5, R6 ;  /* 0x0000000605007302 */ /* 0x000ea20000000000 */
[----:B0-----:R-:W-:-:S04]  /*0c40*/  FFMA R10, -R6, R3, 1 ;  /* 0x3f800000060a7423 */ /* 0x001fc80000000103 */
        /* <DEDUP_REMOVED lines=8> */
[----:B-1----:R-:W-:Y:S05]  /*0cd0*/  CALL.REL.NOINC `($__internal_1_$__cuda_sm3x_div_rn_noftz_f32_slowpath) ;  /* 0x0000002800e07944 */ /* 0x002fea0003c00000 */
[----:B------:R-:W-:-:S07]  /*0ce0*/  MOV R10, R0 ;  /* 0x00000000000a7202 */ /* 0x000fce0000000f00 */
.L_x_12:
[----:B------:R-:W0:Y:S01]  /*0cf0*/  MUFU.RCP R0, R7 ;  /* 0x0000000700007308 */ /* 0x000e220000001000 */
[----:B------:R-:W-:-:S07]  /*0d00*/  FFMA R4, R8, 0.5, R25 ;  /* 0x3f00000008047823 */ /* 0x000fce0000000019 */
        /* <DEDUP_REMOVED lines=12> */
.L_x_13:
        /* <DEDUP_REMOVED lines=13> */
.L_x_14:
[----:B------:R-:W0:Y:S01]  /*0ea0*/  LDC.64 R4, c[0x0][0x380] ;  /* 0x0000e000ff047b82 */ /* 0x000e220000000a00 */
[----:B------:R-:W-:Y:S01]  /*0eb0*/  IADD3 R2, PT, PT, R12, R2, RZ ;  /* 0x000000020c027210 */ /* 0x000fe20007ffe0ff */
[----:B------:R-:W-:Y:S01]  /*0ec0*/  HFMA2 R7, -RZ, RZ, 1.44921875, -19.203125 ;  /* 0x3dcccccdff077431 */ /* 0x000fe200000001ff */
[----:B------:R-:W-:Y:S02]  /*0ed0*/  MOV R15, 0x3e4ccccd ;  /* 0x3e4ccccd000f7802 */ /* 0x000fe40000000f00 */
[----:B------:R-:W-:-:S05]  /*0ee0*/  SHF.L.U32 R3, R2, 0x2, RZ ;  /* 0x0000000202037819 */ /* 0x000fca00000006ff */
[----:B0-----:R-:W-:-:S05]  /*0ef0*/  IMAD.WIDE R2, R3, 0x4, R4 ;  /* 0x0000000403027825 */ /* 0x001fca00078e0204 */
[----:B------:R0:W-:Y:S01]  /*0f00*/  STG.E desc[UR14][R2.64], R10 ;  /* 0x0000000a02007986 */ /* 0x0001e2000c10190e */
[----:B------:R-:W-:-:S03]  /*0f10*/  IMAD.WIDE R4, R11, 0x4, R2 ;  /* 0x000000040b047825 */ /* 0x000fc600078e0202 */
[----:B------:R0:W-:Y:S04]  /*0f20*/  STG.E desc[UR14][R2.64+0x4], R14 ;  /* 0x0000040e02007986 */ /* 0x0001e8000c10190e */
[----:B------:R0:W-:Y:S04]  /*0f30*/  STG.E desc[UR14][R2.64+0x8], R0 ;  /* 0x0000080002007986 */ /* 0x0001e8000c10190e */
[----:B------:R0:W-:Y:S04]  /*0f40*/  STG.E desc[UR14][R2.64+0xc], R9 ;  /* 0x00000c0902007986 */ /* 0x0001e8000c10190e */
[----:B------:R0:W-:Y:S04]  /*0f50*/  STG.E desc[UR14][R4.64], R7 ;  /* 0x0000000704007986 */ /* 0x0001e8000c10190e */
[----:B------:R0:W-:Y:S04]  /*0f60*/  STG.E desc[UR14][R4.64+0x4], R7 ;  /* 0x0000040704007986 */ /* 0x0001e8000c10190e */
[----:B------:R0:W-:Y:S04]  /*0f70*/  STG.E desc[UR14][R4.64+0x8], R15 ;  /* 0x0000080f04007986 */ /* 0x0001e8000c10190e */
[----:B------:R0:W-:Y:S02]  /*0f80*/  STG.E desc[UR14][R4.64+0xc], R15 ;  /* 0x00000c0f04007986 */ /* 0x0001e4000c10190e */
.L_x_0:
[----:B------:R-:W2:Y:S02]  /*0f90*/  LDCU UR7, c[0x0][0x3a8] ;  /* 0x00007500ff0777ac */ /* 0x000ea40008000800 */
[----:B--2---:R-:W-:-:S09]  /*0fa0*/  UISETP.GE.AND UP0, UPT, UR7, 0x1, UPT ;  /* 0x000000010700788c */ /* 0x004fd2000bf06270 */
[----:B------:R-:W-:Y:S05]  /*0fb0*/  BRA.U !UP0, `(.L_x_15) ;  /* 0x0000001108747547 */ /* 0x000fea000b800000 */
[----:B------:R-:W2:Y:S01]  /*0fc0*/  LDCU.64 UR4, c[0x0][0x390] ;  /* 0x00007200ff0477ac */ /* 0x000ea20008000a00 */
[----:B------:R-:W-:Y:S01]  /*0fd0*/  UISETP.NE.AND UP0, UPT, UR7, 0x1, UPT ;  /* 0x000000010700788c */ /* 0x000fe2000bf05270 */
[----:B--2---:R-:W-:Y:S01]  /*0fe0*/  I2FP.F32.S32 R6, UR4 ;  /* 0x0000000400067c45 */ /* 0x004fe20008201400 */
[----:B------:R-:W-:Y:S01]  /*0ff0*/  UMOV UR4, URZ ;  /* 0x000000ff00047c82 */ /* 0x000fe20008000000 */
[----:B0-----:R-:W-:Y:S01]  /*1000*/  I2FP.F32.S32 R2, UR5 ;  /* 0x0000000500027c45 */ /* 0x001fe20008201400 */
[----:B------:R-:W-:-:S05]  /*1010*/  UMOV UR5, URZ ;  /* 0x000000ff00057c82 */ /* 0x000fca0008000000 */
[----:B------:R-:W-:Y:S05]  /*1020*/  BRA.U !UP0, `(.L_x_16) ;  /* 0x0000000908c07547 */ /* 0x000fea000b800000 */
[----:B------:R-:W0:Y:S01]  /*1030*/  LDC.64 R16, c[0x0][0x380] ;  /* 0x0000e000ff107b82 */ /* 0x000e220000000a00 */
[----:B------:R-:W-:Y:S01]  /*1040*/  HFMA2 R14, -RZ, RZ, 0, 0 ;  /* 0x00000000ff0e7431 */ /* 0x000fe200000001ff */
[----:B------:R-:W-:-:S06]  /*1050*/  ULOP3.LUT UR4, UR7, 0x7ffffffe, URZ, 0xc0, !UPT ;  /* 0x7ffffffe07047892 */ /* 0x000fcc000f8ec0ff */
[----:B------:R-:W2:Y:S08]  /*1060*/  LDC.64 R18, c[0x0][0x3a0] ;  /* 0x0000e800ff127b82 */ /* 0x000eb00000000a00 */
[----:B------:R-:W3:Y:S02]  /*1070*/  LDC.64 R32, c[0x0][0x3b0] ;  /* 0x0000ec00ff207b82 */ /* 0x000ee40000000a00 */
.L_x_29:
[----:B--2---:R-:W-:-:S04]  /*1080*/  IMAD.WIDE.U32 R36, R14, 0x4, R18 ;  /* 0x000000040e247825 */ /* 0x004fc800078e0012 */
[----:B---3--:R-:W-:Y:S01]  /*1090*/  IMAD.WIDE.U32 R34, R14, 0x4, R32 ;  /* 0x000000040e227825 */ /* 0x008fe200078e0020 */
[----:B----4-:R-:W2:Y:S04]  /*10a0*/  LDG.E R0, desc[UR14][R36.64] ;  /* 0x0000000e24007981 */ /* 0x010ea8000c1e1900 */
[----:B------:R-:W2:Y:S02]  /*10b0*/  LDG.E R3, desc[UR14][R34.64] ;  /* 0x0000000e22037981 */ /* 0x000ea4000c1e1900 */
[----:B--2---:R-:W-:-:S04]  /*10c0*/  FMUL R26, R0, R3 ;  /* 0x00000003001a7220 */ /* 0x004fc80000400000 */
[----:B------:R2:W3:Y:S01]  /*10d0*/  MUFU.RSQ R3, R26 ;  /* 0x0000001a00037308 */ /* 0x0004e20000001400 */
[----:B------:R-:W-:-:S04]  /*10e0*/  IADD3 R0, PT, PT, R26, -0xd000000, RZ ;  /* 0xf30000001a007810 */ /* 0x000fc80007ffe0ff */
[----:B------:R-:W-:-:S13]  /*10f0*/  ISETP.GT.U32.AND P0, PT, R0, 0x727fffff, PT ;  /* 0x727fffff0000780c */ /* 0x000fda0003f04070 */
[----:B--23--:R-:W-:Y:S05]  /*1100*/  @!P0 BRA `(.L_x_17) ;  /* 0x0000000000108947 */ /* 0x00cfea0003800000 */
[----:B------:R-:W-:-:S07]  /*1110*/  MOV R0, 0x1130 ;  /* 0x0000113000007802 */ /* 0x000fce0000000f00 */
[----:B01----:R-:W-:Y:S05]  /*1120*/  CALL.REL.NOINC `($__internal_0_$__cuda_sm20_sqrt_rn_f32_slowpath) ;  /* 0x0000002400707944 */ /* 0x003fea0003c00000 */
[----:B------:R-:W-:Y:S01]  /*1130*/  MOV R10, R3 ;  /* 0x00000003000a7202 */ /* 0x000fe20000000f00 */
[----:B------:R-:W-:Y:S06]  /*1140*/  BRA `(.L_x_18) ;  /* 0x0000000000107947 */ /* 0x000fec0003800000 */
.L_x_17:
[----:B------:R-:W-:Y:S01]  /*1150*/  FMUL.FTZ R10, R26, R3 ;  /* 0x000000031a0a7220 */ /* 0x000fe20000410000 */
[----:B------:R-:W-:-:S03]  /*1160*/  FMUL.FTZ R0, R3, 0.5 ;  /* 0x3f00000003007820 */ /* 0x000fc60000410000 */
[----:B------:R-:W-:-:S04]  /*1170*/  FFMA R3, -R10, R10, R26 ;  /* 0x0000000a0a037223 */ /* 0x000fc8000000011a */
[----:B------:R-:W-:-:S07]  /*1180*/  FFMA R10, R3, R0, R10 ;  /* 0x00000000030a7223 */ /* 0x000fce000000000a */
.L_x_18:
[----:B------:R-:W2:Y:S01]  /*1190*/  MUFU.RCP R3, R6 ;  /* 0x0000000600037308 */ /* 0x000ea20000001000 */
[----:B------:R-:W-:-:S07]  /*11a0*/  FFMA R5, R10, -0.5, R25 ;  /* 0xbf0000000a057823 */ /* 0x000fce0000000019 */
[----:B------:R-:W3:Y:S01]  /*11b0*/  FCHK P0, R5, R6 ;  /* 0x0000000605007302 */ /* 0x000ee20000000000 */
[----:B--2---:R-:W-:-:S04]  /*11c0*/  FFMA R8, -R6, R3, 1 ;  /* 0x3f80000006087423 */ /* 0x004fc80000000103 */
[----:B------:R-:W-:-:S04]  /*11d0*/  FFMA R8, R3, R8, R3 ;  /* 0x0000000803087223 */ /* 0x000fc80000000003 */
[----:B------:R-:W-:-:S04]  /*11e0*/  FFMA R3, R8, R5, RZ ;  /* 0x0000000508037223 */ /* 0x000fc800000000ff */
[----:B------:R-:W-:-:S04]  /*11f0*/  FFMA R0, -R6, R3, R5 ;  /* 0x0000000306007223 */ /* 0x000fc80000000105 */
[----:B------:R-:W-:Y:S01]  /*1200*/  FFMA R8, R8, R0, R3 ;  /* 0x0000000008087223 */ /* 0x000fe20000000003 */
[----:B---3--:R-:W-:Y:S06]  /*1210*/  @!P0 BRA `(.L_x_19) ;  /* 0x0000000000148947 */ /* 0x008fec0003800000 */
[----:B------:R-:W-:Y:S02]  /*1220*/  MOV R0, R5 ;  /* 0x0000000500007202 */ /* 0x000fe40000000f00 */
[----:B------:R-:W-:Y:S02]  /*1230*/  MOV R30, R6 ;  /* 0x00000006001e7202 */ /* 0x000fe40000000f00 */
[----:B------:R-:W-:-:S07]  /*1240*/  MOV R26, 0x1260 ;  /* 0x00001260001a7802 */ /* 0x000fce0000000f00 */
[----:B01----:R-:W-:Y:S05]  /*1250*/  CALL.REL.NOINC `($__internal_1_$__cuda_sm3x_div_rn_noftz_f32_slowpath) ;  /* 0x0000002400807944 */ /* 0x003fea0003c00000 */
[----:B------:R-:W-:-:S07]  /*1260*/  MOV R8, R0 ;  /* 0x0000000000087202 */ /* 0x000fce0000000f00 */
.L_x_19:
        /* <DEDUP_REMOVED lines=14> */
.L_x_20:
[----:B------:R-:W2:Y:S01]  /*1350*/  MUFU.RCP R7, R6 ;  /* 0x0000000600077308 */ /* 0x000ea20000001000 */
[----:B------:R-:W-:-:S07]  /*1360*/  FFMA R5, R10, 0.5, R25 ;  /* 0x3f0000000a057823 */ /* 0x000fce0000000019 */
        /* <DEDUP_REMOVED lines=12> */
.L_x_21:
        /* <DEDUP_REMOVED lines=13> */
.L_x_22:
[----:B-1----:R-:W-:Y:S01]  /*1500*/  IADD3 R3, PT, PT, R12, R13, RZ ;  /* 0x0000000d0c037210 */ /* 0x002fe20007ffe0ff */
        /* <DEDUP_REMOVED lines=12> */
[----:B------:R0:W-:Y:S04]  /*15d0*/  STG.E desc[UR14][R20.64+0xc], R27 ;  /* 0x00000c1b14007986 */ /* 0x0001e8000c10190e */
[----:B------:R-:W2:Y:S04]  /*15e0*/  LDG.E R36, desc[UR14][R36.64+0x4] ;  /* 0x0000040e24247981 */ /* 0x000ea8000c1e1900 */
[----:B------:R-:W2:Y:S02]  /*15f0*/  LDG.E R35, desc[UR14][R34.64+0x4] ;  /* 0x0000040e22237981 */ /* 0x000ea4000c1e1900 */
[----:B--2---:R-:W-:-:S04]  /*1600*/  FMUL R26, R36, R35 ;  /* 0x00000023241a7220 */ /* 0x004fc80000400000 */
[----:B------:R0:W1:Y:S01]  /*1610*/  MUFU.RSQ R5, R26 ;  /* 0x0000001a00057308 */ /* 0x0000620000001400 */
[----:B------:R-:W-:-:S04]  /*1620*/  IADD3 R3, PT, PT, R26, -0xd000000, RZ ;  /* 0xf30000001a037810 */ /* 0x000fc80007ffe0ff */
[----:B------:R-:W-:-:S13]  /*1630*/  ISETP.GT.U32.AND P0, PT, R3, 0x727fffff, PT ;  /* 0x727fffff0300780c */ /* 0x000fda0003f04070 */
[----:B01----:R-:W-:Y:S05]  /*1640*/  @!P0 BRA `(.L_x_23) ;  /* 0x0000000000108947 */ /* 0x003fea0003800000 */
[----:B------:R-:W-:-:S07]  /*1650*/  MOV R0, 0x1670 ;  /* 0x0000167000007802 */ /* 0x000fce0000000f00 */
[----:B------:R-:W-:Y:S05]  /*1660*/  CALL.REL.NOINC `($__internal_0_$__cuda_sm20_sqrt_rn_f32_slowpath) ;  /* 0x0000002000207944 */ /* 0x000fea0003c00000 */
[----:B------:R-:W-:Y:S01]  /*1670*/  MOV R10, R3 ;  /* 0x00000003000a7202 */ /* 0x000fe20000000f00 */
[----:B------:R-:W-:Y:S06]  /*1680*/  BRA `(.L_x_24) ;  /* 0x0000000000107947 */ /* 0x000fec0003800000 */
.L_x_23:
[----:B------:R-:W-:Y:S01]  /*1690*/  FMUL.FTZ R10, R26, R5 ;  /* 0x000000051a0a7220 */ /* 0x000fe20000410000 */
[----:B------:R-:W-:-:S03]  /*16a0*/  FMUL.FTZ R0, R5, 0.5 ;  /* 0x3f00000005007820 */ /* 0x000fc60000410000 */
[----:B------:R-:W-:-:S04]  /*16b0*/  FFMA R3, -R10, R10, R26 ;  /* 0x0000000a0a037223 */ /* 0x000fc8000000011a */
[----:B------:R-:W-:-:S07]  /*16c0*/  FFMA R10, R3, R0, R10 ;  /* 0x00000000030a7223 */ /* 0x000fce000000000a */
.L_x_24:
        /* <DEDUP_REMOVED lines=14> */
.L_x_25:
        /* <DEDUP_REMOVED lines=14> */
.L_x_26:
        /* <DEDUP_REMOVED lines=14> */
.L_x_27:
        /* <DEDUP_REMOVED lines=13> */
.L_x_28:
[----:B------:R-:W-:Y:S01]  /*1a40*/  HFMA2 R3, -RZ, RZ, 1.44921875, -19.203125 ;  /* 0x3dcccccdff037431 */ /* 0x000fe200000001ff */
[----:B------:R-:W-:Y:S01]  /*1a50*/  MOV R5, 0x3e4ccccd ;  /* 0x3e4ccccd00057802 */ /* 0x000fe20000000f00 */
[----:B------:R4:W-:Y:S01]  /*1a60*/  STG.E desc[UR14][R22.64+0x10], R8 ;  /* 0x0000100816007986 */ /* 0x0009e2000c10190e */
[----:B------:R-:W-:Y:S02]  /*1a70*/  IADD3 R14, PT, PT, R14, 0x2, RZ ;  /* 0x000000020e0e7810 */ /* 0x000fe40007ffe0ff */
[----:B------:R-:W-:Y:S01]  /*1a80*/  IADD3 R13, PT, PT, R13, 0x2, RZ ;  /* 0x000000020d0d7810 */ /* 0x000fe20007ffe0ff */
[----:B------:R4:W-:Y:S01]  /*1a90*/  STG.E desc[UR14][R22.64+0x14], R9 ;  /* 0x0000140916007986 */ /* 0x0009e2000c10190e */
[----:B------:R-:W-:-:S03]  /*1aa0*/  ISETP.NE.AND P0, PT, R14, UR4, PT ;  /* 0x000000040e007c0c */ /* 0x000fc6000bf05270 */
[----:B------:R4:W-:Y:S04]  /*1ab0*/  STG.E desc[UR14][R22.64+0x18], R0 ;  /* 0x0000180016007986 */ /* 0x0009e8000c10190e */
[----:B------:R4:W-:Y:S04]  /*1ac0*/  STG.E desc[UR14][R22.64+0x1c], R7 ;  /* 0x00001c0716007986 */ /* 0x0009e8000c10190e */
[----:B------:R4:W-:Y:S04]  /*1ad0*/  STG.E desc[UR14][R20.64+0x10], R3 ;  /* 0x0000100314007986 */ /* 0x0009e8000c10190e */
[----:B------:R4:W-:Y:S04]  /*1ae0*/  STG.E desc[UR14][R20.64+0x14], R3 ;  /* 0x0000140314007986 */ /* 0x0009e8000c10190e */
[----:B------:R4:W-:Y:S04]  /*1af0*/  STG.E desc[UR14][R20.64+0x18], R5 ;  /* 0x0000180514007986 */ /* 0x0009e8000c10190e */
[----:B------:R4:W-:Y:S01]  /*1b00*/  STG.E desc[UR14][R20.64+0x1c], R5 ;  /* 0x00001c0514007986 */ /* 0x0009e2000c10190e */
[----:B------:R-:W-:Y:S05]  /*1b10*/  @P0 BRA `(.L_x_29) ;  /* 0xfffffff400580947 */ /* 0x000fea000383ffff */
[----:B------:R-:W-:-:S05]  /*1b20*/  UMOV UR5, URZ ;  /* 0x000000ff00057c82 */ /* 0x000fca0008000000 */
.L_x_16:
[----:B------:R-:W0:Y:S02]  /*1b30*/  LDCU UR7, c[0x0][0x3a8] ;  /* 0x00007500ff0777ac */ /* 0x000e240008000800 */
[----:B0-----:R-:W-:-:S04]  /*1b40*/  ULOP3.LUT UR7, UR7, 0x1, URZ, 0xc0, !UPT ;  /* 0x0000000107077892 */ /* 0x001fc8000f8ec0ff */
[----:B------:R-:W-:-:S09]  /*1b50*/  UISETP.NE.U32.AND UP0, UPT, UR7, 0x1, UPT ;  /* 0x000000010700788c */ /* 0x000fd2000bf05070 */
[----:B------:R-:W-:Y:S05]  /*1b60*/  BRA.U UP0, `(.L_x_15) ;  /* 0x0000000500887547 */ /* 0x000fea000b800000 */
[----:B------:R-:W0:Y:S01]  /*1b70*/  LDCU.64 UR10, c[0x0][0x3a0] ;  /* 0x00007400ff0a77ac */ /* 0x000e220008000a00 */
[----:B------:R-:W2:Y:S01]  /*1b80*/  LDCU.64 UR12, c[0x0][0x3b0] ;  /* 0x00007600ff0c77ac */ /* 0x000ea20008000a00 */
[----:B------:R-:W-:Y:S02]  /*1b90*/  USHF.L.U32 UR7, UR4, 0x2, URZ ;  /* 0x0000000204077899 */ /* 0x000fe400080006ff */
[----:B------:R-:W-:Y:S02]  /*1ba0*/  USHF.L.U64.HI UR8, UR4, 0x2, UR5 ;  /* 0x0000000204087899 */ /* 0x000fe40008010205 */
[----:B0-----:R-:W-:Y:S02]  /*1bb0*/  UIADD3 UR9, UP0, UPT, UR7, UR10, URZ ;  /* 0x0000000a07097290 */ /* 0x001fe4000ff1e0ff */
[----:B--2---:R-:W-:Y:S02]  /*1bc0*/  UIADD3 UR7, UP1, UPT, UR7, UR12, URZ ;  /* 0x0000000c07077290 */ /* 0x004fe4000ff3e0ff */
[----:B------:R-:W-:-:S02]  /*1bd0*/  UIADD3.X UR10, UPT, UPT, UR8, UR11, URZ, UP0, !UPT ;  /* 0x0000000b080a7290 */ /* 0x000fc400087fe4ff */
[----:B------:R-:W-:Y:S01]  /*1be0*/  MOV R4, UR9 ;  /* 0x0000000900047c02 */ /* 0x000fe20008000f00 */
[----:B------:R-:W-:Y:S01]  /*1bf0*/  UIADD3.X UR8, UPT, UPT, UR8, UR13, URZ, UP1, !UPT ;  /* 0x0000000d08087290 */ /* 0x000fe20008ffe4ff */
[----:B----4-:R-:W-:Y:S02]  /*1c00*/  MOV R8, UR7 ;  /* 0x0000000700087c02 */ /* 0x010fe40008000f00 */
[----:B------:R-:W-:-:S03]  /*1c10*/  MOV R5, UR10 ;  /* 0x0000000a00057c02 */ /* 0x000fc60008000f00 */
[----:B------:R-:W-:Y:S02]  /*1c20*/  MOV R9, UR8 ;  /* 0x0000000800097c02 */ /* 0x000fe40008000f00 */
[----:B------:R-:W2:Y:S04]  /*1c30*/  LDG.E R4, desc[UR14][R4.64] ;  /* 0x0000000e04047981 */ /* 0x000ea8000c1e1900 */
[----:B------:R-:W2:Y:S02]  /*1c40*/  LDG.E R9, desc[UR14][R8.64] ;  /* 0x0000000e08097981 */ /* 0x000ea4000c1e1900 */
[----:B--2---:R-:W-:-:S04]  /*1c50*/  FMUL R26, R4, R9 ;  /* 0x00000009041a7220 */ /* 0x004fc80000400000 */
[----:B------:R0:W2:Y:S01]  /*1c60*/  MUFU.RSQ R3, R26 ;  /* 0x0000001a00037308 */ /* 0x0000a20000001400 */
[----:B------:R-:W-:-:S04]  /*1c70*/  IADD3 R0, PT, PT, R26, -0xd000000, RZ ;  /* 0xf30000001a007810 */ /* 0x000fc80007ffe0ff */
[----:B------:R-:W-:-:S13]  /*1c80*/  ISETP.GT.U32.AND P0, PT, R0, 0x727fffff, PT ;  /* 0x727fffff0000780c */ /* 0x000fda0003f04070 */
[----:B0-2---:R-:W-:Y:S05]  /*1c90*/  @!P0 BRA `(.L_x_30) ;  /* 0x0000000000108947 */ /* 0x005fea0003800000 */
[----:B------:R-:W-:-:S07]  /*1ca0*/  MOV R0, 0x1cc0 ;  /* 0x00001cc000007802 */ /* 0x000fce0000000f00 */
[----:B-1----:R-:W-:Y:S05]  /*1cb0*/  CALL.REL.NOINC `($__internal_0_$__cuda_sm20_sqrt_rn_f32_slowpath) ;  /* 0x00000018008c7944 */ /* 0x002fea0003c00000 */
[----:B------:R-:W-:Y:S01]  /*1cc0*/  MOV R10, R3 ;  /* 0x00000003000a7202 */ /* 0x000fe20000000f00 */
[----:B------:R-:W-:Y:S06]  /*1cd0*/  BRA `(.L_x_31) ;  /* 0x0000000000107947 */ /* 0x000fec0003800000 */
.L_x_30:
[----:B------:R-:W-:Y:S01]  /*1ce0*/  FMUL.FTZ R10, R26, R3 ;  /* 0x000000031a0a7220 */ /* 0x000fe20000410000 */
[----:B------:R-:W-:-:S03]  /*1cf0*/  FMUL.FTZ R0, R3, 0.5 ;  /* 0x3f00000003007820 */ /* 0x000fc60000410000 */
[----:B------:R-:W-:-:S04]  /*1d00*/  FFMA R3, -R10, R10, R26 ;  /* 0x0000000a0a037223 */ /* 0x000fc8000000011a */
[----:B------:R-:W-:-:S07]  /*1d10*/  FFMA R10, R3, R0, R10 ;  /* 0x00000000030a7223 */ /* 0x000fce000000000a */
.L_x_31:
        /* <DEDUP_REMOVED lines=14> */
.L_x_32:
        /* <DEDUP_REMOVED lines=14> */
.L_x_33:
        /* <DEDUP_REMOVED lines=14> */
.L_x_34:
        /* <DEDUP_REMOVED lines=13> */
.L_x_35:
[----:B------:R-:W0:Y:S01]  /*2090*/  LDC.64 R2, c[0x0][0x380] ;  /* 0x0000e000ff027b82 */ /* 0x000e220000000a00 */
[----:B-1----:R-:W-:Y:S01]  /*20a0*/  IADD3 R4, PT, PT, R12, R13, RZ ;  /* 0x0000000d0c047210 */ /* 0x002fe20007ffe0ff */
[----:B------:R-:W-:Y:S01]  /*20b0*/  HFMA2 R15, -RZ, RZ, 1.44921875, -19.203125 ;  /* 0x3dcccccdff0f7431 */ /* 0x000fe200000001ff */
[----:B------:R-:W-:Y:S02]  /*20c0*/  MOV R17, 0x3e4ccccd ;  /* 0x3e4ccccd00117802 */ /* 0x000fe40000000f00 */
[----:B------:R-:W-:Y:S02]  /*20d0*/  SHF.L.U32 R5, R4, 0x2, RZ ;  /* 0x0000000204057819 */ /* 0x000fe400000006ff */
[----:B------:R-:W-:-:S03]  /*20e0*/  IADD3 R13, PT, PT, R13, 0x1, RZ ;  /* 0x000000010d0d7810 */ /* 0x000fc60007ffe0ff */
        /* <DEDUP_REMOVED lines=10> */
.L_x_15:
[----:B0-2-4-:R-:W0:Y:S02]  /*2190*/  LDC R3, c[0x0][0x3c8] ;  /* 0x0000f200ff037b82 */ /* 0x015e240000000800 */
[----:B0-----:R-:W-:-:S13]  /*21a0*/  ISETP.GE.AND P0, PT, R3, 0x2, PT ;  /* 0x000000020300780c */ /* 0x001fda0003f06270 */
[----:B------:R-:W-:Y:S05]  /*21b0*/  @!P0 EXIT ;  /* 0x000000000000894d */ /* 0x000fea0003800000 */
[----:B------:R-:W0:Y:S02]  /*21c0*/  LDC R10, c[0x0][0x3a8] ;  /* 0x0000ea00ff0a7b82 */ /* 0x000e240000000800 */
[----:B0-----:R-:W-:-:S13]  /*21d0*/  ISETP.GE.AND P0, PT, R10, 0x1, PT ;  /* 0x000000010a00780c */ /* 0x001fda0003f06270 */
[----:B------:R-:W-:Y:S05]  /*21e0*/  @!P0 EXIT ;  /* 0x000000000000894d */ /* 0x000fea0003800000 */
[----:B------:R-:W0:Y:S01]  /*21f0*/  LDCU.64 UR8, c[0x0][0x3a0] ;  /* 0x00007400ff0877ac */ /* 0x000e220008000a00 */
[----:B------:R-:W-:Y:S01]  /*2200*/  IADD3 R3, PT, PT, R3, 0x1, RZ ;  /* 0x0000000103037810 */ /* 0x000fe20007ffe0ff */
[----:B------:R-:W-:Y:S02]  /*2210*/  IMAD R10, R10, UR6, RZ ;  /* 0x000000060a0a7c24 */ /* 0x000fe4000f8e02ff */
[----:B------:R-:W-:Y:S01]  /*2220*/  HFMA2 R7, -RZ, RZ, 0, 5.9604644775390625e-08 ;  /* 0x00000001ff077431 */ /* 0x000fe200000001ff */
[----:B------:R-:W2:Y:S01]  /*2230*/  LDCU.64 UR4, c[0x0][0x390] ;  /* 0x00007200ff0477ac */ /* 0x000ea20008000a00 */
[----:B------:R-:W-:Y:S01]  /*2240*/  IMAD R10, R10, R3, RZ ;  /* 0x000000030a0a7224 */ /* 0x000fe200078e02ff */
[----:B0-----:R-:W-:Y:S01]  /*2250*/  UIADD3 UR8, UP0, UPT, UR8, 0x4, URZ ;  /* 0x0000000408087890 */ /* 0x001fe2000ff1e0ff */
[----:B--2---:R-:W-:-:S03]  /*2260*/  I2FP.F32.S32 R9, UR4 ;  /* 0x0000000400097c45 */ /* 0x004fc60008201400 */
[----:B------:R-:W-:Y:S01]  /*2270*/  UIADD3.X UR9, UPT, UPT, URZ, UR9, URZ, UP0, !UPT ;  /* 0x00000009ff097290 */ /* 0x000fe200087fe4ff */
[----:B------:R-:W-:-:S11]  /*2280*/  I2FP.F32.S32 R8, UR5 ;  /* 0x0000000500087c45 */ /* 0x000fd60008201400 */
.L_x_60:
[----:B0-----:R-:W0:Y:S01]  /*2290*/  LDCU UR6, c[0x0][0x3a8] ;  /* 0x00007500ff0677ac */ /* 0x001e220008000800 */
[----:B------:R-:W-:Y:S01]  /*22a0*/  UMOV UR4, URZ ;  /* 0x000000ff00047c82 */ /* 0x000fe20008000000 */
[----:B------:R-:W-:Y:S01]  /*22b0*/  UMOV UR5, URZ ;  /* 0x000000ff00057c82 */ /* 0x000fe20008000000 */
[----:B0-----:R-:W-:-:S09]  /*22c0*/  UISETP.NE.AND UP0, UPT, UR6, 0x1, UPT ;  /* 0x000000010600788c */ /* 0x001fd2000bf05270 */
[----:B--2---:R-:W-:Y:S05]  /*22d0*/  BRA.U !UP0, `(.L_x_36) ;  /* 0x0000000d083c7547 */ /* 0x004fea000b800000 */
[----:B------:R-:W0:Y:S01]  /*22e0*/  LDC.64 R14, c[0x0][0x380] ;  /* 0x0000e000ff0e7b82 */ /* 0x000e220000000a00 */
[----:B-1----:R-:W-:Y:S01]  /*22f0*/  IADD3 R6, PT, PT, R13, R10, RZ ;  /* 0x0000000a0d067210 */ /* 0x002fe20007ffe0ff */
[----:B------:R-:W-:Y:S01]  /*2300*/  ULOP3.LUT UR4, UR6, 0x7ffffffe, URZ, 0xc0, !UPT ;  /* 0x7ffffffe06047892 */ /* 0x000fe2000f8ec0ff */
[----:B------:R-:W-:Y:S02]  /*2310*/  MOV R18, UR8 ;  /* 0x0000000800127c02 */ /* 0x000fe40008000f00 */
[----:B------:R-:W-:Y:S01]  /*2320*/  MOV R19, UR9 ;  /* 0x0000000900137c02 */ /* 0x000fe20008000f00 */
[----:B------:R-:W-:Y:S01]  /*2330*/  UIADD3 UR4, UPT, UPT, -UR4, URZ, URZ ;  /* 0x000000ff04047290 */ /* 0x000fe2000fffe1ff */
[----:B------:R-:W-:Y:S01]  /*2340*/  SHF.L.U32 R6, R6, 0x2, RZ ;  /* 0x0000000206067819 */ /* 0x000fe200000006ff */
[----:B------:R-:W1:Y:S10]  /*2350*/  LDC.64 R16, c[0x0][0x3c0] ;  /* 0x0000f000ff107b82 */ /* 0x000e740000000a00 */
.L_x_51:
[----:B-12---:R-:W-:Y:S01]  /*2360*/  IMAD.WIDE.U32 R32, R7, 0x4, R16 ;  /* 0x0000000407207825 */ /* 0x006fe200078e0010 */
[----:B------:R1:W5:Y:S04]  /*2370*/  LDG.E R20, desc[UR14][R18.64+-0x4] ;  /* 0xfffffc0e12147981 */ /* 0x000368000c1e1900 */
[----:B------:R-:W2:Y:S02]  /*2380*/  LDG.E R26, desc[UR14][R32.64] ;  /* 0x0000000e201a7981 */ /* 0x000ea4000c1e1900 */
[----:B--2---:R-:W-:Y:S01]  /*2390*/  IADD3 R0, PT, PT, R26, -0xd000000, RZ ;  /* 0xf30000001a007810 */ /* 0x004fe20007ffe0ff */
[----:B------:R1:W2:Y:S03]  /*23a0*/  MUFU.RSQ R3, R26 ;  /* 0x0000001a00037308 */ /* 0x0002a60000001400 */
[----:B------:R-:W-:-:S13]  /*23b0*/  ISETP.GT.U32.AND P0, PT, R0, 0x727fffff, PT ;  /* 0x727fffff0000780c */ /* 0x000fda0003f04070 */
[----:B-1----:R-:W-:Y:S05]  /*23c0*/  @!P0 BRA `(.L_x_37) ;  /* 0x0000000000108947 */ /* 0x002fea0003800000 */
[----:B------:R-:W-:-:S07]  /*23d0*/  MOV R0, 0x23f0 ;  /* 0x000023f000007802 */ /* 0x000fce0000000f00 */
[----:B0-2--5:R-:W-:Y:S05]  /*23e0*/  CALL.REL.NOINC `($__internal_0_$__cuda_sm20_sqrt_rn_f32_slowpath) ;  /* 0x0000001000c07944 */ /* 0x025fea0003c00000 */
[----:B------:R-:W-:Y:S01]  /*23f0*/  MOV R2, R3 ;  /* 0x0000000300027202 */ /* 0x000fe20000000f00 */
[----:B------:R-:W-:Y:S06]  /*2400*/  BRA `(.L_x_38) ;  /* 0x0000000000107947 */ /* 0x000fec0003800000 */
.L_x_37:
[----:B--2---:R-:W-:Y:S01]  /*2410*/  FMUL.FTZ R2, R26, R3 ;  /* 0x000000031a027220 */ /* 0x004fe20000410000 */
[----:B------:R-:W-:-:S03]  /*2420*/  FMUL.FTZ R0, R3, 0.5 ;  /* 0x3f00000003007820 */ /* 0x000fc60000410000 */
[----:B------:R-:W-:-:S04]  /*2430*/  FFMA R3, -R2, R2, R26 ;  /* 0x0000000202037223 */ /* 0x000fc8000000011a */
[----:B------:R-:W-:-:S07]  /*2440*/  FFMA R2, R3, R0, R2 ;  /* 0x0000000003027223 */ /* 0x000fce0000000002 */
.L_x_38:
[----:B------:R-:W1:Y:S08]  /*2450*/  MUFU.RCP R3, R2 ;  /* 0x0000000200037308 */ /* 0x000e700000001000 */
[----:B-----5:R-:W2:Y:S01]  /*2460*/  FCHK P0, R20, R2 ;  /* 0x0000000214007302 */ /* 0x020ea20000000000 */
[----:B-1----:R-:W-:-:S04]  /*2470*/  FFMA R0, R3, -R2, 1 ;  /* 0x3f80000003007423 */ /* 0x002fc80000000802 */
[----:B------:R-:W-:-:S04]  /*2480*/  FFMA R3, R3, R0, R3 ;  /* 0x0000000003037223 */ /* 0x000fc80000000003 */
[----:B------:R-:W-:-:S04]  /*2490*/  FFMA R21, R20, R3, RZ ;  /* 0x0000000314157223 */ /* 0x000fc800000000ff */
[----:B------:R-:W-:-:S04]  /*24a0*/  FFMA R0, R21, -R2, R20 ;  /* 0x8000000215007223 */ /* 0x000fc80000000014 */
[----:B------:R-:W-:Y:S01]  /*24b0*/  FFMA R21, R3, R0, R21 ;  /* 0x0000000003157223 */ /* 0x000fe20000000015 */
[----:B--2---:R-:W-:Y:S06]  /*24c0*/  @!P0 BRA `(.L_x_39) ;  /* 0x0000000000148947 */ /* 0x004fec0003800000 */
[----:B------:R-:W-:Y:S02]  /*24d0*/  MOV R0, R20 ;  /* 0x0000001400007202 */ /* 0x000fe40000000f00 */
[----:B------:R-:W-:Y:S02]  /*24e0*/  MOV R30, R2 ;  /* 0x00000002001e7202 */ /* 0x000fe40000000f00 */
[----:B------:R-:W-:-:S07]  /*24f0*/  MOV R26, 0x2510 ;  /* 0x00002510001a7802 */ /* 0x000fce0000000f00 */
[----:B0-----:R-:W-:Y:S05]  /*2500*/  CALL.REL.NOINC `($__internal_1_$__cuda_sm3x_div_rn_noftz_f32_slowpath) ;  /* 0x0000001000d47944 */ /* 0x001fea0003c00000 */
[----:B------:R-:W-:-:S07]  /*2510*/  MOV R21, R0 ;  /* 0x0000000000157202 */ /* 0x000fce0000000f00 */
.L_x_39:
[----:B------:R-:W1:Y:S01]  /*2520*/  MUFU.RCP R0, R9 ;  /* 0x0000000900007308 */ /* 0x000e620000001000 */
[----:B------:R-:W-:Y:S01]  /*2530*/  FFMA R22, R21, -0.5, R25 ;  /* 0xbf00000015167823 */ /* 0x000fe20000000019 */
[----:B------:R-:W-:-:S06]  /*2540*/  FMUL R20, R20, R2 ;  /* 0x0000000214147220 */ /* 0x000fcc0000400000 */
        /* <DEDUP_REMOVED lines=12> */
.L_x_40:
        /* <DEDUP_REMOVED lines=14> */
.L_x_41:
        /* <DEDUP_REMOVED lines=14> */
.L_x_42:
        /* <DEDUP_REMOVED lines=13> */
.L_x_43:
[----:B0-----:R-:W-:-:S04]  /*28a0*/  IMAD.WIDE R20, R6, 0x4, R14 ;  /* 0x0000000406147825 */ /* 0x001fc800078e020e */
[----:B------:R-:W-:Y:S01]  /*28b0*/  HFMA2 R27, -RZ, RZ, 1.44921875, -19.203125 ;  /* 0x3dcccccdff1b7431 */ /* 0x000fe200000001ff */
[----:B------:R-:W-:Y:S01]  /*28c0*/  MOV R29, 0x3e4ccccd ;  /* 0x3e4ccccd001d7802 */ /* 0x000fe20000000f00 */
[----:B------:R0:W-:Y:S04]  /*28d0*/  STG.E desc[UR14][R20.64], R22 ;  /* 0x0000001614007986 */ /* 0x0001e8000c10190e */
[----:B------:R1:W-:Y:S04]  /*28e0*/  STG.E desc[UR14][R20.64+0x4], R2 ;  /* 0x0000040214007986 */ /* 0x0003e8000c10190e */
[----:B------:R2:W-:Y:S01]  /*28f0*/  STG.E desc[UR14][R20.64+0x8], R0 ;  /* 0x0000080014007986 */ /* 0x0005e2000c10190e */
[----:B0-----:R-:W-:-:S03]  /*2900*/  IMAD.WIDE R22, R11, 0x4, R20 ;  /* 0x000000040b167825 */ /* 0x001fc600078e0214 */
[----:B------:R2:W-:Y:S04]  /*2910*/  STG.E desc[UR14][R20.64+0xc], R28 ;  /* 0x00000c1c14007986 */ /* 0x0005e8000c10190e */
[----:B------:R2:W-:Y:S04]  /*2920*/  STG.E desc[UR14][R22.64], R27 ;  /* 0x0000001b16007986 */ /* 0x0005e8000c10190e */
[----:B------:R2:W-:Y:S04]  /*2930*/  STG.E desc[UR14][R22.64+0x4], R27 ;  /* 0x0000041b16007986 */ /* 0x0005e8000c10190e */
[----:B------:R2:W-:Y:S04]  /*2940*/  STG.E desc[UR14][R22.64+0x8], R29 ;  /* 0x0000081d16007986 */ /* 0x0005e8000c10190e */
[----:B------:R2:W-:Y:S04]  /*2950*/  STG.E desc[UR14][R22.64+0xc], R29 ;  /* 0x00000c1d16007986 */ /* 0x0005e8000c10190e */
[----:B------:R-:W3:Y:S04]  /*2960*/  LDG.E R26, desc[UR14][R32.64] ;  /* 0x0000000e201a7981 */ /* 0x000ee8000c1e1900 */
[----:B-1----:R2:W5:Y:S01]  /*2970*/  LDG.E R2, desc[UR14][R18.64] ;  /* 0x0000000e12027981 */ /* 0x002562000c1e1900 */
[----:B---3--:R-:W-:Y:S01]  /*2980*/  IADD3 R3, PT, PT, R26, -0xd000000, RZ ;  /* 0xf30000001a037810 */ /* 0x008fe20007ffe0ff */
[----:B------:R2:W0:Y:S03]  /*2990*/  MUFU.RSQ R5, R26 ;  /* 0x0000001a00057308 */ /* 0x0004260000001400 */
[----:B------:R-:W-:-:S13]  /*29a0*/  ISETP.GT.U32.AND P0, PT, R3, 0x727fffff, PT ;  /* 0x727fffff0300780c */ /* 0x000fda0003f04070 */
[----:B--2---:R-:W-:Y:S05]  /*29b0*/  @!P0 BRA `(.L_x_44) ;  /* 0x0000000000108947 */ /* 0x004fea0003800000 */
[----:B------:R-:W-:-:S07]  /*29c0*/  MOV R0, 0x29e0 ;  /* 0x000029e000007802 */ /* 0x000fce0000000f00 */
[----:B0----5:R-:W-:Y:S05]  /*29d0*/  CALL.REL.NOINC `($__internal_0_$__cuda_sm20_sqrt_rn_f32_slowpath) ;  /* 0x0000000c00447944 */ /* 0x021fea0003c00000 */
[----:B------:R-:W-:Y:S01]  /*29e0*/  MOV R33, R3 ;  /* 0x0000000300217202 */ /* 0x000fe20000000f00 */
[----:B------:R-:W-:Y:S06]  /*29f0*/  BRA `(.L_x_45) ;  /* 0x0000000000107947 */ /* 0x000fec0003800000 */
.L_x_44:
[----:B0-----:R-:W-:Y:S01]  /*2a00*/  FMUL.FTZ R33, R26, R5 ;  /* 0x000000051a217220 */ /* 0x001fe20000410000 */
[----:B------:R-:W-:-:S03]  /*2a10*/  FMUL.FTZ R3, R5, 0.5 ;  /* 0x3f00000005037820 */ /* 0x000fc60000410000 */
[----:B------:R-:W-:-:S04]  /*2a20*/  FFMA R0, -R33, R33, R26 ;  /* 0x0000002121007223 */ /* 0x000fc8000000011a */
[----:B------:R-:W-:-:S07]  /*2a30*/  FFMA R33, R0, R3, R33 ;  /* 0x0000000300217223 */ /* 0x000fce0000000021 */
.L_x_45:
[----:B------:R-:W0:Y:S08]  /*2a40*/  MUFU.RCP R0, R33 ;  /* 0x0000002100007308 */ /* 0x000e300000001000 */
[----:B-----5:R-:W1:Y:S01]  /*2a50*/  FCHK P0, R2, R33 ;  /* 0x0000002102007302 */ /* 0x020e620000000000 */
[----:B0-----:R-:W-:-:S04]  /*2a60*/  FFMA R3, R0, -R33, 1 ;  /* 0x3f80000000037423 */ /* 0x001fc80000000821 */
[----:B------:R-:W-:-:S04]  /*2a70*/  FFMA R3, R0, R3, R0 ;  /* 0x0000000300037223 */ /* 0x000fc80000000000 */
[----:B------:R-:W-:-:S04]  /*2a80*/  FFMA R28, R2, R3, RZ ;  /* 0x00000003021c7223 */ /* 0x000fc800000000ff */
[----:B------:R-:W-:-:S04]  /*2a90*/  FFMA R0, R28, -R33, R2 ;  /* 0x800000211c007223 */ /* 0x000fc80000000002 */
[----:B------:R-:W-:Y:S01]  /*2aa0*/  FFMA R28, R3, R0, R28 ;  /* 0x00000000031c7223 */ /* 0x000fe2000000001c */
[----:B-1----:R-:W-:Y:S06]  /*2ab0*/  @!P0 BRA `(.L_x_46) ;  /* 0x0000000000148947 */ /* 0x002fec0003800000 */
[----:B------:R-:W-:Y:S02]  /*2ac0*/  MOV R0, R2 ;  /* 0x0000000200007202 */ /* 0x000fe40000000f00 */
[----:B------:R-:W-:Y:S02]  /*2ad0*/  MOV R30, R33 ;  /* 0x00000021001e7202 */ /* 0x000fe40000000f00 */
[----:B------:R-:W-:-:S07]  /*2ae0*/  MOV R26, 0x2b00 ;  /* 0x00002b00001a7802 */ /* 0x000fce0000000f00 */
[----:B------:R-:W-:Y:S05]  /*2af0*/  CALL.REL.NOINC `($__internal_1_$__cuda_sm3x_div_rn_noftz_f32_slowpath) ;  /* 0x0000000c00587944 */ /* 0x000fea0003c00000 */
[----:B------:R-:W-:-:S07]  /*2b00*/  MOV R28, R0 ;  /* 0x00000000001c7202 */ /* 0x000fce0000000f00 */
.L_x_46:
[----:B------:R-:W0:Y:S01]  /*2b10*/  MUFU.RCP R32, R9 ;  /* 0x0000000900207308 */ /* 0x000e220000001000 */
[----:B------:R-:W-:Y:S01]  /*2b20*/  FFMA R4, R28, -0.5, R25 ;  /* 0xbf0000001c047823 */ /* 0x000fe20000000019 */
[----:B------:R-:W-:-:S06]  /*2b30*/  FMUL R33, R2, R33 ;  /* 0x0000002102217220 */ /* 0x000fcc0000400000 */
        /* <DEDUP_REMOVED lines=12> */
.L_x_47:
        /* <DEDUP_REMOVED lines=14> */
.L_x_48:
        /* <DEDUP_REMOVED lines=14> */
.L_x_49:
        /* <DEDUP_REMOVED lines=13> */
.L_x_50:
[----:B------:R-:W-:Y:S01]  /*2e90*/  HFMA2 R3, -RZ, RZ, 1.44921875, -19.203125 ;  /* 0x3dcccccdff037431 */ /* 0x000fe200000001ff */
[----:B------:R-:W-:Y:S01]  /*2ea0*/  MOV R5, 0x3e4ccccd ;  /* 0x3e4ccccd00057802 */ /* 0x000fe20000000f00 */
[----:B------:R2:W-:Y:S01]  /*2eb0*/  STG.E desc[UR14][R20.64+0x10], R2 ;  /* 0x0000100214007986 */ /* 0x0005e2000c10190e */
[----:B------:R-:W-:Y:S01]  /*2ec0*/  UIADD3 UR4, UPT, UPT, UR4, 0x2, URZ ;  /* 0x0000000204047890 */ /* 0x000fe2000fffe0ff */
[----:B------:R-:W-:Y:S02]  /*2ed0*/  IADD3 R18, P0, PT, R18, 0x8, RZ ;  /* 0x0000000812127810 */ /* 0x000fe40007f1e0ff */
[----:B------:R2:W-:Y:S01]  /*2ee0*/  STG.E desc[UR14][R20.64+0x14], R32 ;  /* 0x0000142014007986 */ /* 0x0005e2000c10190e */
[----:B------:R-:W-:Y:S01]  /*2ef0*/  UISETP.NE.AND UP0, UPT, UR4, URZ, UPT ;  /* 0x000000ff0400728c */ /* 0x000fe2000bf05270 */
[----:B------:R-:W-:Y:S02]  /*2f00*/  IADD3.X R19, PT, PT, RZ, R19, RZ, P0, !PT ;  /* 0x00000013ff137210 */ /* 0x000fe400007fe4ff */
[----:B------:R2:W-:Y:S01]  /*2f10*/  STG.E desc[UR14][R20.64+0x18], R0 ;  /* 0x0000180014007986 */ /* 0x0005e2000c10190e */
[----:B------:R-:W-:-:S02]  /*2f20*/  IADD3 R13, PT, PT, R13, 0x2, RZ ;  /* 0x000000020d0d7810 */ /* 0x000fc40007ffe0ff */
[----:B------:R-:W-:Y:S01]  /*2f30*/  IADD3 R6, PT, PT, R6, 0x8, RZ ;  /* 0x0000000806067810 */ /* 0x000fe20007ffe0ff */
[----:B------:R2:W-:Y:S04]  /*2f40*/  STG.E desc[UR14][R20.64+0x1c], R28 ;  /* 0x00001c1c14007986 */ /* 0x0005e8000c10190e */
[----:B------:R2:W-:Y:S04]  /*2f50*/  STG.E desc[UR14][R22.64+0x10], R3 ;  /* 0x0000100316007986 */ /* 0x0005e8000c10190e */
[----:B------:R2:W-:Y:S04]  /*2f60*/  STG.E desc[UR14][R22.64+0x14], R3 ;  /* 0x0000140316007986 */ /* 0x0005e8000c10190e */
[----:B------:R2:W-:Y:S04]  /*2f70*/  STG.E desc[UR14][R22.64+0x18], R5 ;  /* 0x0000180516007986 */ /* 0x0005e8000c10190e */
[----:B------:R2:W-:Y:S01]  /*2f80*/  STG.E desc[UR14][R22.64+0x1c], R5 ;  /* 0x00001c0516007986 */ /* 0x0005e2000c10190e */
[----:B------:R-:W-:Y:S05]  /*2f90*/  BRA.U UP0, `(.L_x_51) ;  /* 0xfffffff100f07547 */ /* 0x000fea000b83ffff */
[----:B------:R-:W0:Y:S01]  /*2fa0*/  LDCU UR6, c[0x0][0x3a8] ;  /* 0x00007500ff0677ac */ /* 0x000e220008000800 */
[----:B------:R-:W-:Y:S01]  /*2fb0*/  UMOV UR5, URZ ;  /* 0x000000ff00057c82 */ /* 0x000fe20008000000 */
[----:B0-----:R-:W-:-:S12]  /*2fc0*/  ULOP3.LUT UR4, UR6, 0x7ffffffe, URZ, 0xc0, !UPT ;  /* 0x7ffffffe06047892 */ /* 0x001fd8000f8ec0ff */
.L_x_36:
[----:B------:R-:W-:-:S04]  /*2fd0*/  ULOP3.LUT UR6, UR6, 0x1, URZ, 0xc0, !UPT ;  /* 0x0000000106067892 */ /* 0x000fc8000f8ec0ff */
[----:B------:R-:W-:-:S09]  /*2fe0*/  UISETP.NE.U32.AND UP0, UPT, UR6, 0x1, UPT ;  /* 0x000000010600788c */ /* 0x000fd2000bf05070 */
[----:B------:R-:W-:Y:S05]  /*2ff0*/  BRA.U UP0, `(.L_x_52) ;  /* 0x0000000500a87547 */ /* 0x000fea000b800000 */
[----:B--2---:R-:W0:Y:S01]  /*3000*/  LDC.64 R2, c[0x0][0x3c0] ;  /* 0x0000f000ff027b82 */ /* 0x004e220000000a00 */
[----:B------:R-:W2:Y:S01]  /*3010*/  LDCU.64 UR6, c[0x0][0x3a0] ;  /* 0x00007400ff0677ac */ /* 0x000ea20008000a00 */
[----:B0-----:R-:W-:-:S05]  /*3020*/  IMAD.WIDE.U32 R4, R7, 0x4, R2 ;  /* 0x0000000407047825 */ /* 0x001fca00078e0002 */
[----:B------:R-:W3:Y:S01]  /*3030*/  LDG.E R26, desc[UR14][R4.64] ;  /* 0x0000000e041a7981 */ /* 0x000ee2000c1e1900 */
[----:B--2---:R-:W-:-:S04]  /*3040*/  ULEA UR6, UP0, UR4, UR6, 0x2 ;  /* 0x0000000604067291 */ /* 0x004fc8000f8010ff */
[----:B------:R-:W-:Y:S02]  /*3050*/  ULEA.HI.X UR7, UR4, UR7, UR5, 0x2, UP0 ;  /* 0x0000000704077291 */ /* 0x000fe400080f1405 */
[----:B------:R-:W-:-:S04]  /*3060*/  MOV R2, UR6 ;  /* 0x0000000600027c02 */ /* 0x000fc80008000f00 */
[----:B------:R-:W-:-:S05]  /*3070*/  MOV R3, UR7 ;  /* 0x0000000700037c02 */ /* 0x000fca0008000f00 */
[----:B------:R0:W5:Y:S01]  /*3080*/  LDG.E R2, desc[UR14][R2.64] ;  /* 0x0000000e02027981 */ /* 0x000162000c1e1900 */
[----:B---3--:R-:W-:Y:S01]  /*3090*/  IADD3 R0, PT, PT, R26, -0xd000000, RZ ;  /* 0xf30000001a007810 */ /* 0x008fe20007ffe0ff */
[----:B------:R0:W2:Y:S03]  /*30a0*/  MUFU.RSQ R15, R26 ;  /* 0x0000001a000f7308 */ /* 0x0000a60000001400 */
[----:B------:R-:W-:-:S13]  /*30b0*/  ISETP.GT.U32.AND P0, PT, R0, 0x727fffff, PT ;  /* 0x727fffff0000780c */ /* 0x000fda0003f04070 */
[----:B0-----:R-:W-:Y:S05]  /*30c0*/  @!P0 BRA `(.L_x_53) ;  /* 0x0000000000108947 */ /* 0x001fea0003800000 */
[----:B------:R-:W-:-:S07]  /*30d0*/  MOV R0, 0x30f0 ;  /* 0x000030f000007802 */ /* 0x000fce0000000f00 */
[----:B-12--5:R-:W-:Y:S05]  /*30e0*/  CALL.REL.NOINC `($__internal_0_$__cuda_sm20_sqrt_rn_f32_slowpath) ;  /* 0x0000000400807944 */ /* 0x026fea0003c00000 */
[----:B------:R-:W-:Y:S01]  /*30f0*/  MOV R14, R3 ;  /* 0x00000003000e7202 */ /* 0x000fe20000000f00 */
[----:B------:R-:W-:Y:S06]  /*3100*/  BRA `(.L_x_54) ;  /* 0x0000000000107947 */ /* 0x000fec0003800000 */
.L_x_53:
[----:B--2---:R-:W-:Y:S01]  /*3110*/  FMUL.FTZ R14, R26, R15 ;  /* 0x0000000f1a0e7220 */ /* 0x004fe20000410000 */
[----:B------:R-:W-:-:S03]  /*3120*/  FMUL.FTZ R0, R15, 0.5 ;  /* 0x3f0000000f007820 */ /* 0x000fc60000410000 */
[----:B------:R-:W-:-:S04]  /*3130*/  FFMA R3, -R14, R14, R26 ;  /* 0x0000000e0e037223 */ /* 0x000fc8000000011a */
[----:B------:R-:W-:-:S07]  /*3140*/  FFMA R14, R3, R0, R14 ;  /* 0x00000000030e7223 */ /* 0x000fce000000000e */
.L_x_54:
[----:B------:R-:W0:Y:S08]  /*3150*/  MUFU.RCP R3, R14 ;  /* 0x0000000e00037308 */ /* 0x000e300000001000 */
[----:B-----5:R-:W2:Y:S01]  /*3160*/  FCHK P0, R2, R14 ;  /* 0x0000000e02007302 */ /* 0x020ea20000000000 */
[----:B0-----:R-:W-:-:S04]  /*3170*/  FFMA R0, R3, -R14, 1 ;  /* 0x3f80000003007423 */ /* 0x001fc8000000080e */
        /* <DEDUP_REMOVED lines=8> */
[----:B-1----:R-:W-:Y:S05]  /*3200*/  CALL.REL.NOINC `($__internal_1_$__cuda_sm3x_div_rn_noftz_f32_slowpath) ;  /* 0x0000000400947944 */ /* 0x002fea0003c00000 */
[----:B------:R-:W-:-:S07]  /*3210*/  MOV R6, R0 ;  /* 0x0000000000067202 */ /* 0x000fce0000000f00 */
.L_x_55:
[----:B------:R-:W0:Y:S01]  /*3220*/  MUFU.RCP R0, R9 ;  /* 0x0000000900007308 */ /* 0x000e220000001000 */
[----:B------:R-:W-:Y:S01]  /*3230*/  FFMA R4, R6, -0.5, R25 ;  /* 0xbf00000006047823 */ /* 0x000fe20000000019 */
[----:B------:R-:W-:-:S06]  /*3240*/  FMUL R2, R2, R14 ;  /* 0x0000000e02027220 */ /* 0x000fcc0000400000 */
        /* <DEDUP_REMOVED lines=12> */
.L_x_56:
        /* <DEDUP_REMOVED lines=14> */
.L_x_57:
        /* <DEDUP_REMOVED lines=14> */
.L_x_58:
        /* <DEDUP_REMOVED lines=13> */
.L_x_59:
        /* <DEDUP_REMOVED lines=16> */
.L_x_52:
[----:B------:R-:W3:Y:S01]  /*36a0*/  LDCU UR6, c[0x0][0x3c8] ;  /* 0x00007900ff0677ac */ /* 0x000ee20008000800 */
[----:B------:R-:W-:-:S04]  /*36b0*/  IADD3 R7, PT, PT, R7, 0x1, RZ ;  /* 0x0000000107077810 */ /* 0x000fc80007ffe0ff */
[----:B---3--:R-:W-:-:S13]  /*36c0*/  ISETP.NE.AND P0, PT, R7, UR6, PT ;  /* 0x0000000607007c0c */ /* 0x008fda000bf05270 */
[----:B------:R-:W-:Y:S05]  /*36d0*/  @!P0 EXIT ;  /* 0x000000000000894d */ /* 0x000fea0003800000 */
[----:B------:R-:W-:Y:S05]  /*36e0*/  BRA `(.L_x_60) ;  /* 0xffffffe800e87947 */ /* 0x000fea000383ffff */
        .weak           $__internal_0_$__cuda_sm20_sqrt_rn_f32_slowpath
        .type           $__internal_0_$__cuda_sm20_sqrt_rn_f32_slowpath,@function
        .size           $__internal_0_$__cuda_sm20_sqrt_rn_f32_slowpath,($__internal_1_$__cuda_sm3x_div_rn_noftz_f32_slowpath - $__internal_0_$__cuda_sm20_sqrt_rn_f32_slowpath)
$__internal_0_$__cuda_sm20_sqrt_rn_f32_slowpath:
[----:B------:R-:W-:-:S13]  /*36f0*/  LOP3.LUT P0, RZ, R26, 0x7fffffff, RZ, 0xc0, !PT ;  /* 0x7fffffff1aff7812 */ /* 0x000fda000780c0ff */
[----:B------:R-:W-:Y:S01]  /*3700*/  @!P0 MOV R3, R26 ;  /* 0x0000001a00038202 */ /* 0x000fe20000000f00 */
[----:B------:R-:W-:Y:S06]  /*3710*/  @!P0 BRA `(.L_x_61) ;  /* 0x0000000000448947 */ /* 0x000fec0003800000 */
[----:B------:R-:W-:-:S13]  /*3720*/  FSETP.GEU.FTZ.AND P0, PT, R26, RZ, PT ;  /* 0x000000ff1a00720b */ /* 0x000fda0003f1e000 */
[----:B------:R-:W-:Y:S01]  /*3730*/  @!P0 MOV R3, 0x7fffffff ;  /* 0x7fffffff00038802 */ /* 0x000fe20000000f00 */
[----:B------:R-:W-:Y:S06]  /*3740*/  @!P0 BRA `(.L_x_61) ;  /* 0x0000000000388947 */ /* 0x000fec0003800000 */
[----:B------:R-:W-:-:S13]  /*3750*/  FSETP.GTU.FTZ.AND P0, PT, |R26|, +INF , PT ;  /* 0x7f8000001a00780b */ /* 0x000fda0003f1c200 */
[----:B------:R-:W-:Y:S01]  /*3760*/  @P0 FADD.FTZ R3, R26, 1 ;  /* 0x3f8000001a030421 */ /* 0x000fe20000010000 */
[----:B------:R-:W-:Y:S06]  /*3770*/  @P0 BRA `(.L_x_61) ;  /* 0x00000000002c0947 */ /* 0x000fec0003800000 */
[----:B------:R-:W-:-:S13]  /*3780*/  FSETP.NEU.FTZ.AND P0, PT, |R26|, +INF , PT ;  /* 0x7f8000001a00780b */ /* 0x000fda0003f1d200 */
[----:B------:R-:W-:Y:S01]  /*3790*/  @!P0 MOV R3, R26 ;  /* 0x0000001a00038202 */ /* 0x000fe20000000f00 */
[----:B------:R-:W-:Y:S06]  /*37a0*/  @!P0 BRA `(.L_x_61) ;  /* 0x0000000000208947 */ /* 0x000fec0003800000 */
[----:B------:R-:W-:-:S04]  /*37b0*/  FFMA R26, R26, 1.84467440737095516160e+19, RZ ;  /* 0x5f8000001a1a7823 */ /* 0x000fc800000000ff */
[----:B------:R-:W0:Y:S02]  /*37c0*/  MUFU.RSQ R3, R26 ;  /* 0x0000001a00037308 */ /* 0x000e240000001400 */
[----:B0-----:R-:W-:Y:S01]  /*37d0*/  FMUL.FTZ R5, R26, R3 ;  /* 0x000000031a057220 */ /* 0x001fe20000410000 */
[----:B------:R-:W-:-:S03]  /*37e0*/  FMUL.FTZ R3, R3, 0.5 ;  /* 0x3f00000003037820 */ /* 0x000fc60000410000 */
[----:B------:R-:W-:-:S04]  /*37f0*/  FADD.FTZ R4, -R5, -RZ ;  /* 0x800000ff05047221 */ /* 0x000fc80000010100 */
[----:B------:R-:W-:-:S04]  /*3800*/  FFMA R4, R5, R4, R26 ;  /* 0x0000000405047223 */ /* 0x000fc8000000001a */
[----:B------:R-:W-:-:S04]  /*3810*/  FFMA R3, R4, R3, R5 ;  /* 0x0000000304037223 */ /* 0x000fc80000000005 */
[----:B------:R-:W-:-:S07]  /*3820*/  FMUL.FTZ R3, R3, 2.3283064365386962891e-10 ;  /* 0x2f80000003037820 */ /* 0x000fce0000410000 */
.L_x_61:
[----:B------:R-:W-:Y:S01]  /*3830*/  HFMA2 R5, -RZ, RZ, 0, 0 ;  /* 0x00000000ff057431 */ /* 0x000fe200000001ff */
[----:B------:R-:W-:-:S04]  /*3840*/  MOV R4, R0 ;  /* 0x0000000000047202 */ /* 0x000fc80000000f00 */
[----:B------:R-:W-:Y:S05]  /*3850*/  RET.REL.NODEC R4 `(_Z14PriorBoxKernelPfiiiiffS_iS_iS_i) ;  /* 0xffffffc404e87950 */ /* 0x000fea0003c3ffff */
        .weak           $__internal_1_$__cuda_sm3x_div_rn_noftz_f32_slowpath
        .type           $__internal_1_$__cuda_sm3x_div_rn_noftz_f32_slowpath,@function
        .size           $__internal_1_$__cuda_sm3x_div_rn_noftz_f32_slowpath,(.L_x_72 - $__internal_1_$__cuda_sm3x_div_rn_noftz_f32_slowpath)
$__internal_1_$__cuda_sm3x_div_rn_noftz_f32_slowpath:
[----:B------:R-:W-:Y:S02]  /*3860*/  SHF.R.U32.HI R5, RZ, 0x17, R30 ;  /* 0x00000017ff057819 */ /* 0x000fe4000001161e */
[----:B------:R-:W-:Y:S02]  /*3870*/  SHF.R.U32.HI R27, RZ, 0x17, R0 ;  /* 0x00000017ff1b7819 */ /* 0x000fe40000011600 */
[----:B------:R-:W-:Y:S02]  /*3880*/  LOP3.LUT R5, R5, 0xff, RZ, 0xc0, !PT ;  /* 0x000000ff05057812 */ /* 0x000fe400078ec0ff */
[----:B------:R-:W-:Y:S02]  /*3890*/  LOP3.LUT R27, R27, 0xff, RZ, 0xc0, !PT ;  /* 0x000000ff1b1b7812 */ /* 0x000fe400078ec0ff */
[----:B------:R-:W-:Y:S02]  /*38a0*/  IADD3 R3, PT, PT, R5, -0x1, RZ ;  /* 0xffffffff05037810 */ /* 0x000fe40007ffe0ff */
[----:B------:R-:W-:-:S02]  /*38b0*/  IADD3 R29, PT, PT, R27, -0x1, RZ ;  /* 0xffffffff1b1d7810 */ /* 0x000fc40007ffe0ff */
[----:B------:R-:W-:-:S04]  /*38c0*/  ISETP.GT.U32.AND P0, PT, R3, 0xfd, PT ;  /* 0x000000fd0300780c */ /* 0x000fc80003f04070 */
[----:B------:R-:W-:-:S13]  /*38d0*/  ISETP.GT.U32.OR P0, PT, R29, 0xfd, P0 ;  /* 0x000000fd1d00780c */ /* 0x000fda0000704470 */
[----:B------:R-:W-:Y:S01]  /*38e0*/  @!P0 MOV R4, RZ ;  /* 0x000000ff00048202 */ /* 0x000fe20000000f00 */
[----:B------:R-:W-:Y:S06]  /*38f0*/  @!P0 BRA `(.L_x_62) ;  /* 0x00000000005c8947 */ /* 0x000fec0003800000 */
[----:B------:R-:W-:Y:S02]  /*3900*/  FSETP.GTU.FTZ.AND P0, PT, |R0|, +INF , PT ;  /* 0x7f8000000000780b */ /* 0x000fe40003f1c200 */
[----:B------:R-:W-:-:S04]  /*3910*/  FSETP.GTU.FTZ.AND P1, PT, |R30|, +INF , PT ;  /* 0x7f8000001e00780b */ /* 0x000fc80003f3c200 */
[----:B------:R-:W-:-:S13]  /*3920*/  PLOP3.LUT P0, PT, P0, P1, PT, 0xf8, 0x8f ;  /* 0x00000000008f781c */ /* 0x000fda0000703f70 */
[----:B------:R-:W-:Y:S05]  /*3930*/  @P0 BRA `(.L_x_63) ;  /* 0x0000000400440947 */ /* 0x000fea0003800000 */
[----:B------:R-:W-:-:S13]  /*3940*/  LOP3.LUT P0, RZ, R30, 0x7fffffff, R0, 0xc8, !PT ;  /* 0x7fffffff1eff7812 */ /* 0x000fda000780c800 */
[----:B------:R-:W-:Y:S05]  /*3950*/  @!P0 BRA `(.L_x_64) ;  /* 0x0000000400348947 */ /* 0x000fea0003800000 */
[----:B------:R-:W-:Y:S02]  /*3960*/  FSETP.NEU.FTZ.AND P2, PT, |R0|, +INF , PT ;  /* 0x7f8000000000780b */ /* 0x000fe40003f5d200 */
[----:B------:R-:W-:Y:S02]  /*3970*/  FSETP.NEU.FTZ.AND P1, PT, |R30|, +INF , PT ;  /* 0x7f8000001e00780b */ /* 0x000fe40003f3d200 */
[----:B------:R-:W-:-:S11]  /*3980*/  FSETP.NEU.FTZ.AND P0, PT, |R0|, +INF , PT ;  /* 0x7f8000000000780b */ /* 0x000fd60003f1d200 */
[----:B------:R-:W-:Y:S05]  /*3990*/  @!P1 BRA !P2, `(.L_x_64) ;  /* 0x0000000400249947 */ /* 0x000fea0005000000 */
[----:B------:R-:W-:-:S04]  /*39a0*/  LOP3.LUT P2, RZ, R0, 0x7fffffff, RZ, 0xc0, !PT ;  /* 0x7fffffff00ff7812 */ /* 0x000fc8000784c0ff */
[----:B------:R-:W-:-:S13]  /*39b0*/  PLOP3.LUT P1, PT, P1, P2, PT, 0x2f, 0xf2 ;  /* 0x0000000000f2781c */ /* 0x000fda0000f24577 */
[----:B------:R-:W-:Y:S05]  /*39c0*/  @P1 BRA `(.L_x_65) ;  /* 0x0000000400101947 */ /* 0x000fea0003800000 */
[----:B------:R-:W-:-:S04]  /*39d0*/  LOP3.LUT P1, RZ, R30, 0x7fffffff, RZ, 0xc0, !PT ;  /* 0x7fffffff1eff7812 */ /* 0x000fc8000782c0ff */
[----:B------:R-:W-:-:S13]  /*39e0*/  PLOP3.LUT P0, PT, P0, P1, PT, 0x2f, 0xf2 ;  /* 0x0000000000f2781c */ /* 0x000fda0000702577 */
[----:B------:R-:W-:Y:S05]  /*39f0*/  @P0 BRA `(.L_x_66) ;  /* 0x0000000000f80947 */ /* 0x000fea0003800000 */
[----:B------:R-:W-:Y:S02]  /*3a00*/  ISETP.GE.AND P0, PT, R29, RZ, PT ;  /* 0x000000ff1d00720c */ /* 0x000fe40003f06270 */
[----:B------:R-:W-:-:S11]  /*3a10*/  ISETP.GE.AND P1, PT, R3, RZ, PT ;  /* 0x000000ff0300720c */ /* 0x000fd60003f26270 */
[----:B------:R-:W-:Y:S01]  /*3a20*/  @P0 MOV R4, RZ ;  /* 0x000000ff00040202 */ /* 0x000fe20000000f00 */
[----:B------:R-:W-:Y:S01]  /*3a30*/  @!P0 FFMA R0, R0, 1.84467440737095516160e+19, RZ ;  /* 0x5f80000000008823 */ /* 0x000fe200000000ff */
[----:B------:R-:W-:Y:S01]  /*3a40*/  @!P0 MOV R4, 0xffffffc0 ;  /* 0xffffffc000048802 */ /* 0x000fe20000000f00 */
[----:B------:R-:W-:-:S03]  /*3a50*/  @!P1 FFMA R30, R30, 1.84467440737095516160e+19, RZ ;  /* 0x5f8000001e1e9823 */ /* 0x000fc600000000ff */
[----:B------:R-:W-:-:S07]  /*3a60*/  @!P1 IADD3 R4, PT, PT, R4, 0x40, RZ ;  /* 0x0000004004049810 */ /* 0x000fce0007ffe0ff */
.L_x_62:
[----:B------:R-:W-:Y:S02]  /*3a70*/  LEA R29, R5, 0xc0800000, 0x17 ;  /* 0xc0800000051d7811 */ /* 0x000fe400078eb8ff */
[----:B------:R-:W-:Y:S02]  /*3a80*/  IADD3 R27, PT, PT, R27, -0x7f, RZ ;  /* 0xffffff811b1b7810 */ /* 0x000fe40007ffe0ff */
[----:B------:R-:W-:Y:S02]  /*3a90*/  IADD3 R29, PT, PT, -R29, R30, RZ ;  /* 0x0000001e1d1d7210 */ /* 0x000fe40007ffe1ff */
[C---:B------:R-:W-:Y:S01]  /*3aa0*/  IADD3 R5, PT, PT, R27.reuse, 0x7f, -R5 ;  /* 0x0000007f1b057810 */ /* 0x040fe20007ffe805 */
[----:B------:R-:W-:Y:S01]  /*3ab0*/  IMAD R0, R27, -0x800000, R0 ;  /* 0xff8000001b007824 */ /* 0x000fe200078e0200 */
[----:B------:R0:W1:Y:S02]  /*3ac0*/  MUFU.RCP R30, R29 ;  /* 0x0000001d001e7308 */ /* 0x0000640000001000 */
[----:B------:R-:W-:Y:S01]  /*3ad0*/  IADD3 R5, PT, PT, R5, R4, RZ ;  /* 0x0000000405057210 */ /* 0x000fe20007ffe0ff */
[----:B0-----:R-:W-:-:S04]  /*3ae0*/  FADD.FTZ R29, -R29, -RZ ;  /* 0x800000ff1d1d7221 */ /* 0x001fc80000010100 */
[----:B-1----:R-:W-:-:S04]  /*3af0*/  FFMA R3, R30, R29, 1 ;  /* 0x3f8000001e037423 */ /* 0x002fc8000000001d */
[----:B------:R-:W-:-:S04]  /*3b00*/  FFMA R3, R30, R3, R30 ;  /* 0x000000031e037223 */ /* 0x000fc8000000001e */
[----:B------:R-:W-:-:S04]  /*3b10*/  FFMA R30, R0, R3, RZ ;  /* 0x00000003001e7223 */ /* 0x000fc800000000ff */
[----:B------:R-:W-:-:S04]  /*3b20*/  FFMA R31, R29, R30, R0 ;  /* 0x0000001e1d1f7223 */ /* 0x000fc80000000000 */
[----:B------:R-:W-:-:S04]  /*3b30*/  FFMA R31, R3, R31, R30 ;  /* 0x0000001f031f7223 */ /* 0x000fc8000000001e */
[----:B------:R-:W-:-:S04]  /*3b40*/  FFMA R29, R29, R31, R0 ;  /* 0x0000001f1d1d7223 */ /* 0x000fc80000000000 */
[----:B------:R-:W-:-:S05]  /*3b50*/  FFMA R0, R3, R29, R31 ;  /* 0x0000001d03007223 */ /* 0x000fca000000001f */
[----:B------:R-:W-:-:S04]  /*3b60*/  SHF.R.U32.HI R27, RZ, 0x17, R0 ;  /* 0x00000017ff1b7819 */ /* 0x000fc80000011600 */
[----:B------:R-:W-:-:S04]  /*3b70*/  LOP3.LUT R4, R27, 0xff, RZ, 0xc0, !PT ;  /* 0x000000ff1b047812 */ /* 0x000fc800078ec0ff */
[----:B------:R-:W-:-:S04]  /*3b80*/  IADD3 R4, PT, PT, R4, R5, RZ ;  /* 0x0000000504047210 */ /* 0x000fc80007ffe0ff */
[----:B------:R-:W-:-:S04]  /*3b90*/  IADD3 R27, PT, PT, R4, -0x1, RZ ;  /* 0xffffffff041b7810 */ /* 0x000fc80007ffe0ff */
[----:B------:R-:W-:-:S13]  /*3ba0*/  ISETP.GE.U32.AND P0, PT, R27, 0xfe, PT ;  /* 0x000000fe1b00780c */ /* 0x000fda0003f06070 */
[----:B------:R-:W-:Y:S05]  /*3bb0*/  @!P0 BRA `(.L_x_67) ;  /* 0x0000000000808947 */ /* 0x000fea0003800000 */
[----:B------:R-:W-:-:S13]  /*3bc0*/  ISETP.GT.AND P0, PT, R4, 0xfe, PT ;  /* 0x000000fe0400780c */ /* 0x000fda0003f04270 */
[----:B------:R-:W-:Y:S05]  /*3bd0*/  @P0 BRA `(.L_x_68) ;  /* 0x00000000006c0947 */ /* 0x000fea0003800000 */
[----:B------:R-:W-:-:S13]  /*3be0*/  ISETP.GE.AND P0, PT, R4, 0x1, PT ;  /* 0x000000010400780c */ /* 0x000fda0003f06270 */
[----:B------:R-:W-:Y:S05]  /*3bf0*/  @P0 BRA `(.L_x_69) ;  /* 0x0000000000980947 */ /* 0x000fea0003800000 */
[----:B------:R-:W-:Y:S02]  /*3c00*/  ISETP.GE.AND P0, PT, R4, -0x18, PT ;  /* 0xffffffe80400780c */ /* 0x000fe40003f06270 */
[----:B------:R-:W-:-:S11]  /*3c10*/  LOP3.LUT R0, R0, 0x80000000, RZ, 0xc0, !PT ;  /* 0x8000000000007812 */ /* 0x000fd600078ec0ff */
[----:B------:R-:W-:Y:S05]  /*3c20*/  @!P0 BRA `(.L_x_69) ;  /* 0x00000000008c8947 */ /* 0x000fea0003800000 */
[CCC-:B------:R-:W-:Y:S01]  /*3c30*/  FFMA.RZ R5, R3.reuse, R29.reuse, R31.reuse ;  /* 0x0000001d03057223 */ /* 0x1c0fe2000000c01f */
[CCC-:B------:R-:W-:Y:S01]  /*3c40*/  FFMA.RP R27, R3.reuse, R29.reuse, R31.reuse ;  /* 0x0000001d031b7223 */ /* 0x1c0fe2000000801f */
[----:B------:R-:W-:Y:S01]  /*3c50*/  FFMA.RM R29, R3, R29, R31 ;  /* 0x0000001d031d7223 */ /* 0x000fe2000000401f */
[C---:B------:R-:W-:Y:S02]  /*3c60*/  IADD3 R3, PT, PT, R4.reuse, 0x20, RZ ;  /* 0x0000002004037810 */ /* 0x040fe40007ffe0ff */
[----:B------:R-:W-:Y:S02]  /*3c70*/  LOP3.LUT R5, R5, 0x7fffff, RZ, 0xc0, !PT ;  /* 0x007fffff05057812 */ /* 0x000fe400078ec0ff */
[C---:B------:R-:W-:Y:S02]  /*3c80*/  ISETP.NE.AND P2, PT, R4.reuse, RZ, PT ;  /* 0x000000ff0400720c */ /* 0x040fe40003f45270 */
[----:B------:R-:W-:Y:S02]  /*3c90*/  LOP3.LUT R5, R5, 0x800000, RZ, 0xfc, !PT ;  /* 0x0080000005057812 */ /* 0x000fe400078efcff */
[----:B------:R-:W-:-:S02]  /*3ca0*/  ISETP.NE.AND P1, PT, R4, RZ, PT ;  /* 0x000000ff0400720c */ /* 0x000fc40003f25270 */
[----:B------:R-:W-:Y:S02]  /*3cb0*/  IADD3 R4, PT, PT, -R4, RZ, RZ ;  /* 0x000000ff04047210 */ /* 0x000fe40007ffe1ff */
[----:B------:R-:W-:Y:S02]  /*3cc0*/  SHF.L.U32 R3, R5, R3, RZ ;  /* 0x0000000305037219 */ /* 0x000fe400000006ff */
[----:B------:R-:W-:Y:S02]  /*3cd0*/  FSETP.NEU.FTZ.AND P0, PT, R27, R29, PT ;  /* 0x0000001d1b00720b */ /* 0x000fe40003f1d000 */
[----:B------:R-:W-:Y:S02]  /*3ce0*/  SEL R4, R4, RZ, P2 ;  /* 0x000000ff04047207 */ /* 0x000fe40001000000 */
[----:B------:R-:W-:Y:S02]  /*3cf0*/  ISETP.NE.AND P1, PT, R3, RZ, P1 ;  /* 0x000000ff0300720c */ /* 0x000fe40000f25270 */
[----:B------:R-:W-:-:S02]  /*3d00*/  SHF.R.U32.HI R5, RZ, R4, R5 ;  /* 0x00000004ff057219 */ /* 0x000fc40000011605 */
[----:B------:R-:W-:Y:S02]  /*3d10*/  PLOP3.LUT P0, PT, P0, P1, PT, 0xf8, 0x8f ;  /* 0x00000000008f781c */ /* 0x000fe40000703f70 */
[----:B------:R-:W-:Y:S02]  /*3d20*/  SHF.R.U32.HI R4, RZ, 0x1, R5 ;  /* 0x00000001ff047819 */ /* 0x000fe40000011605 */
[----:B------:R-:W-:-:S04]  /*3d30*/  SEL R3, RZ, 0x1, !P0 ;  /* 0x00000001ff037807 */ /* 0x000fc80004000000 */
[----:B------:R-:W-:-:S04]  /*3d40*/  LOP3.LUT R3, R3, 0x1, R4, 0xf8, !PT ;  /* 0x0000000103037812 */ /* 0x000fc800078ef804 */
[----:B------:R-:W-:-:S04]  /*3d50*/  LOP3.LUT R3, R3, R5, RZ, 0xc0, !PT ;  /* 0x0000000503037212 */ /* 0x000fc800078ec0ff */
[----:B------:R-:W-:-:S04]  /*3d60*/  IADD3 R3, PT, PT, R4, R3, RZ ;  /* 0x0000000304037210 */ /* 0x000fc80007ffe0ff */
[----:B------:R-:W-:Y:S01]  /*3d70*/  LOP3.LUT R0, R3, R0, RZ, 0xfc, !PT ;  /* 0x0000000003007212 */ /* 0x000fe200078efcff */
[----:B------:R-:W-:Y:S06]  /*3d80*/  BRA `(.L_x_69) ;  /* 0x0000000000347947 */ /* 0x000fec0003800000 */
.L_x_68:
[----:B------:R-:W-:-:S04]  /*3d90*/  LOP3.LUT R0, R0, 0x80000000, RZ, 0xc0, !PT ;  /* 0x8000000000007812 */ /* 0x000fc800078ec0ff */
[----:B------:R-:W-:Y:S01]  /*3da0*/  LOP3.LUT R0, R0, 0x7f800000, RZ, 0xfc, !PT ;  /* 0x7f80000000007812 */ /* 0x000fe200078efcff */
[----:B------:R-:W-:Y:S06]  /*3db0*/  BRA `(.L_x_69) ;  /* 0x0000000000287947 */ /* 0x000fec0003800000 */
.L_x_67:
[----:B------:R-:W-:Y:S01]  /*3dc0*/  LEA R0, R5, R0, 0x17 ;  /* 0x0000000005007211 */ /* 0x000fe200078eb8ff */
[----:B------:R-:W-:Y:S06]  /*3dd0*/  BRA `(.L_x_69) ;  /* 0x0000000000207947 */ /* 0x000fec0003800000 */
.L_x_66:
[----:B------:R-:W-:-:S04]  /*3de0*/  LOP3.LUT R0, R30, 0x80000000, R0, 0x48, !PT ;  /* 0x800000001e007812 */ /* 0x000fc800078e4800 */
[----:B------:R-:W-:Y:S01]  /*3df0*/  LOP3.LUT R0, R0, 0x7f800000, RZ, 0xfc, !PT ;  /* 0x7f80000000007812 */ /* 0x000fe200078efcff */
[----:B------:R-:W-:Y:S06]  /*3e00*/  BRA `(.L_x_69) ;  /* 0x0000000000147947 */ /* 0x000fec0003800000 */
.L_x_65:
[----:B------:R-:W-:Y:S01]  /*3e10*/  LOP3.LUT R0, R30, 0x80000000, R0, 0x48, !PT ;  /* 0x800000001e007812 */ /* 0x000fe200078e4800 */
[----:B------:R-:W-:Y:S06]  /*3e20*/  BRA `(.L_x_69) ;  /* 0x00000000000c7947 */ /* 0x000fec0003800000 */
.L_x_64:
[----:B------:R-:W0:Y:S01]  /*3e30*/  MUFU.RSQ R0, -QNAN ;  /* 0xffc0000000007908 */ /* 0x000e220000001400 */
[----:B------:R-:W-:Y:S05]  /*3e40*/  BRA `(.L_x_69) ;  /* 0x0000000000047947 */ /* 0x000fea0003800000 */
.L_x_63:
[----:B------:R-:W-:-:S07]  /*3e50*/  FADD.FTZ R0, R0, R30 ;  /* 0x0000001e00007221 */ /* 0x000fce0000010000 */
.L_x_69:
[----:B------:R-:W-:-:S04]  /*3e60*/  HFMA2 R27, -RZ, RZ, 0, 0 ;  /* 0x00000000ff1b7431 */ /* 0x000fc800000001ff */
[----:B0-----:R-:W-:Y:S05]  /*3e70*/  RET.REL.NODEC R26 `(_Z14PriorBoxKernelPfiiiiffS_iS_iS_i) ;  /* 0xffffffc01a607950 */ /* 0x001fea0003c3ffff */
.L_x_70:
[----:B------:R-:W-:-:S00]  /*3e80*/  BRA `(.L_x_70) ;  /* 0xfffffffc00fc7947 */ /* 0x000fc0000383ffff */
[----:B------:R-:W-:-:S00]  /*3e90*/  NOP ;  /* 0x0000000000007918 */ /* 0x000fc00000000000 */
        /* <DEDUP_REMOVED lines=14> */
.L_x_72:


//--------------------- .nv.shared.reserved.0     --------------------------
	.section	.nv.shared.reserved.0,"aw",@nobits
	.weak		__nv_reservedSMEM_offset_0_alias
	.size		__nv_reservedSMEM_offset_0_alias, 0, 64
	.other		__nv_reservedSMEM_offset_0_alias,@"STO_CUDA_RESERVED_SHARED STV_DEFAULT"
__nv_reservedSMEM_offset_0_alias:
	.zero		0
	.zero		64


//--------------------- .nv.constant0._Z14PriorBoxKernelPfiiiiffS_iS_iS_i --------------------------
	.section	.nv.constant0._Z14PriorBoxKernelPfiiiiffS_iS_iS_i,"a",@progbits
	.sectionflags	@""
	.align	4
.nv.constant0._Z14PriorBoxKernelPfiiiiffS_iS_iS_i:
	.zero		972


//--------------------- SYMBOLS --------------------------

	.type		.nv.reservedSmem.offset0,@object
	.size		.nv.reservedSmem.offset0,0x4
